//
// Generated by NVIDIA NVVM Compiler
//
// Compiler Build ID: CL-36424714
// Cuda compilation tools, release 13.0, V13.0.88
// Based on NVVM 20.0.0
//

.version 9.0
.target sm_100
.address_size 64

	// .globl	_Z4copyPfS_S_i
// _ZZ4scanPfS_iE4temp has been demoted
// _ZZ5scan2PfS_iE4temp has been demoted

.visible .entry _Z4copyPfS_S_i(
	.param .u64 .ptr .align 1 _Z4copyPfS_S_i_param_0,
	.param .u64 .ptr .align 1 _Z4copyPfS_S_i_param_1,
	.param .u64 .ptr .align 1 _Z4copyPfS_S_i_param_2,
	.param .u32 _Z4copyPfS_S_i_param_3
)
{
	.reg .pred 	%p<7>;
	.reg .b32 	%r<42>;
	.reg .b32 	%f<16>;
	.reg .b64 	%rd<30>;

	ld.param.u64 	%rd4, [_Z4copyPfS_S_i_param_0];
	ld.param.u64 	%rd5, [_Z4copyPfS_S_i_param_1];
	ld.param.u64 	%rd6, [_Z4copyPfS_S_i_param_2];
	ld.param.u32 	%r16, [_Z4copyPfS_S_i_param_3];
	cvta.to.global.u64 	%rd1, %rd6;
	cvta.to.global.u64 	%rd2, %rd5;
	cvta.to.global.u64 	%rd3, %rd4;
	mov.u32 	%r17, %ctaid.x;
	mov.u32 	%r18, %ntid.x;
	mov.u32 	%r19, %tid.x;
	mad.lo.s32 	%r40, %r17, %r18, %r19;
	mov.u32 	%r20, %nctaid.x;
	mul.lo.s32 	%r2, %r20, %r18;
	setp.ge.s32 	%p1, %r40, %r16;
	@%p1 bra 	$L__BB0_7;
	add.s32 	%r21, %r40, %r2;
	max.s32 	%r22, %r16, %r21;
	setp.lt.s32 	%p2, %r21, %r16;
	selp.u32 	%r23, 1, 0, %p2;
	add.s32 	%r24, %r21, %r23;
	sub.s32 	%r25, %r22, %r24;
	div.u32 	%r26, %r25, %r2;
	add.s32 	%r3, %r26, %r23;
	and.b32  	%r27, %r3, 3;
	setp.eq.s32 	%p3, %r27, 3;
	@%p3 bra 	$L__BB0_4;
	shl.b32 	%r38, %r40, 10;
	shl.b32 	%r5, %r2, 10;
	add.s32 	%r28, %r3, 1;
	and.b32  	%r29, %r28, 3;
	neg.s32 	%r37, %r29;
$L__BB0_3:
	.pragma "nounroll";
	mul.wide.s32 	%rd7, %r40, 4;
	add.s64 	%rd8, %rd1, %rd7;
	mul.wide.s32 	%rd9, %r38, 4;
	add.s64 	%rd10, %rd3, %rd9;
	ld.global.f32 	%f1, [%rd10+4092];
	add.s64 	%rd11, %rd2, %rd9;
	ld.global.f32 	%f2, [%rd11+4092];
	add.f32 	%f3, %f1, %f2;
	st.global.f32 	[%rd8], %f3;
	add.s32 	%r40, %r40, %r2;
	add.s32 	%r38, %r38, %r5;
	add.s32 	%r37, %r37, 1;
	setp.ne.s32 	%p4, %r37, 0;
	@%p4 bra 	$L__BB0_3;
$L__BB0_4:
	setp.lt.u32 	%p5, %r3, 3;
	@%p5 bra 	$L__BB0_7;
	mul.wide.s32 	%rd20, %r2, 4;
$L__BB0_6:
	shl.b32 	%r30, %r40, 10;
	mul.wide.s32 	%rd12, %r30, 4;
	add.s64 	%rd13, %rd3, %rd12;
	ld.global.f32 	%f4, [%rd13+4092];
	add.s64 	%rd14, %rd2, %rd12;
	ld.global.f32 	%f5, [%rd14+4092];
	add.f32 	%f6, %f4, %f5;
	mul.wide.s32 	%rd15, %r40, 4;
	add.s64 	%rd16, %rd1, %rd15;
	st.global.f32 	[%rd16], %f6;
	add.s32 	%r31, %r40, %r2;
	shl.b32 	%r32, %r31, 10;
	mul.wide.s32 	%rd17, %r32, 4;
	add.s64 	%rd18, %rd3, %rd17;
	ld.global.f32 	%f7, [%rd18+4092];
	add.s64 	%rd19, %rd2, %rd17;
	ld.global.f32 	%f8, [%rd19+4092];
	add.f32 	%f9, %f7, %f8;
	add.s64 	%rd21, %rd16, %rd20;
	st.global.f32 	[%rd21], %f9;
	add.s32 	%r33, %r31, %r2;
	shl.b32 	%r34, %r33, 10;
	mul.wide.s32 	%rd22, %r34, 4;
	add.s64 	%rd23, %rd3, %rd22;
	ld.global.f32 	%f10, [%rd23+4092];
	add.s64 	%rd24, %rd2, %rd22;
	ld.global.f32 	%f11, [%rd24+4092];
	add.f32 	%f12, %f10, %f11;
	add.s64 	%rd25, %rd21, %rd20;
	st.global.f32 	[%rd25], %f12;
	add.s32 	%r35, %r33, %r2;
	shl.b32 	%r36, %r35, 10;
	mul.wide.s32 	%rd26, %r36, 4;
	add.s64 	%rd27, %rd3, %rd26;
	ld.global.f32 	%f13, [%rd27+4092];
	add.s64 	%rd28, %rd2, %rd26;
	ld.global.f32 	%f14, [%rd28+4092];
	add.f32 	%f15, %f13, %f14;
	add.s64 	%rd29, %rd25, %rd20;
	st.global.f32 	[%rd29], %f15;
	add.s32 	%r40, %r35, %r2;
	setp.lt.s32 	%p6, %r40, %r16;
	@%p6 bra 	$L__BB0_6;
$L__BB0_7:
	ret;

}
	// .globl	_Z4scanPfS_i
.visible .entry _Z4scanPfS_i(
	.param .u64 .ptr .align 1 _Z4scanPfS_i_param_0,
	.param .u64 .ptr .align 1 _Z4scanPfS_i_param_1,
	.param .u32 _Z4scanPfS_i_param_2
)
{
	.reg .pred 	%p<8>;
	.reg .b32 	%r<46>;
	.reg .b32 	%f<11>;
	.reg .b64 	%rd<9>;
	// demoted variable
	.shared .align 4 .b8 _ZZ4scanPfS_iE4temp[4096];
	ld.param.u64 	%rd1, [_Z4scanPfS_i_param_0];
	ld.param.u64 	%rd2, [_Z4scanPfS_i_param_1];
	ld.param.u32 	%r15, [_Z4scanPfS_i_param_2];
	cvta.to.global.u64 	%rd3, %rd2;
	mov.u32 	%r17, %ctaid.x;
	mov.u32 	%r18, %ntid.x;
	mov.u32 	%r1, %tid.x;
	mad.lo.s32 	%r19, %r17, %r18, %r1;
	shl.b32 	%r2, %r19, 1;
	mul.wide.s32 	%rd4, %r2, 4;
	add.s64 	%rd5, %rd3, %rd4;
	ld.global.f32 	%f1, [%rd5];
	shl.b32 	%r20, %r1, 3;
	mov.u32 	%r21, _ZZ4scanPfS_iE4temp;
	add.s32 	%r3, %r21, %r20;
	st.shared.f32 	[%r3], %f1;
	ld.global.f32 	%f2, [%rd5+4];
	shl.b32 	%r22, %r1, 1;
	or.b32  	%r4, %r22, 1;
	st.shared.f32 	[%r3+4], %f2;
	shr.s32 	%r41, %r15, 1;
	setp.lt.s32 	%p1, %r41, 1;
	mov.b32 	%r43, 1;
	@%p1 bra 	$L__BB1_5;
	mov.b32 	%r43, 1;
$L__BB1_2:
	bar.sync 	0;
	setp.ge.s32 	%p2, %r1, %r41;
	@%p2 bra 	$L__BB1_4;
	mul.lo.s32 	%r24, %r43, %r4;
	shl.b32 	%r25, %r24, 2;
	add.s32 	%r27, %r21, %r25;
	ld.shared.f32 	%f3, [%r27+-4];
	shl.b32 	%r28, %r43, 2;
	add.s32 	%r29, %r27, %r28;
	ld.shared.f32 	%f4, [%r29+-4];
	add.f32 	%f5, %f3, %f4;
	st.shared.f32 	[%r29+-4], %f5;
$L__BB1_4:
	shl.b32 	%r43, %r43, 1;
	shr.u32 	%r9, %r41, 1;
	setp.gt.u32 	%p3, %r41, 1;
	mov.u32 	%r41, %r9;
	@%p3 bra 	$L__BB1_2;
$L__BB1_5:
	setp.ne.s32 	%p4, %r1, 0;
	@%p4 bra 	$L__BB1_7;
	shl.b32 	%r30, %r15, 2;
	add.s32 	%r32, %r21, %r30;
	mov.b32 	%r33, 0;
	st.shared.u32 	[%r32+-4], %r33;
$L__BB1_7:
	setp.lt.s32 	%p5, %r15, 2;
	@%p5 bra 	$L__BB1_12;
	mov.b32 	%r44, 1;
$L__BB1_9:
	shr.u32 	%r43, %r43, 1;
	bar.sync 	0;
	setp.ge.u32 	%p6, %r1, %r44;
	@%p6 bra 	$L__BB1_11;
	mul.lo.s32 	%r35, %r43, %r4;
	shl.b32 	%r36, %r35, 2;
	add.s32 	%r38, %r21, %r36;
	ld.shared.f32 	%f6, [%r38+-4];
	shl.b32 	%r39, %r43, 2;
	add.s32 	%r40, %r38, %r39;
	ld.shared.f32 	%f7, [%r40+-4];
	st.shared.f32 	[%r38+-4], %f7;
	add.f32 	%f8, %f6, %f7;
	st.shared.f32 	[%r40+-4], %f8;
$L__BB1_11:
	shl.b32 	%r44, %r44, 1;
	setp.lt.s32 	%p7, %r44, %r15;
	@%p7 bra 	$L__BB1_9;
$L__BB1_12:
	cvta.to.global.u64 	%rd6, %rd1;
	bar.sync 	0;
	ld.shared.f32 	%f9, [%r3];
	add.s64 	%rd8, %rd6, %rd4;
	st.global.f32 	[%rd8], %f9;
	ld.shared.f32 	%f10, [%r3+4];
	st.global.f32 	[%rd8+4], %f10;
	ret;

}
	// .globl	_Z8addArrayPfS_ii
.visible .entry _Z8addArrayPfS_ii(
	.param .u64 .ptr .align 1 _Z8addArrayPfS_ii_param_0,
	.param .u64 .ptr .align 1 _Z8addArrayPfS_ii_param_1,
	.param .u32 _Z8addArrayPfS_ii_param_2,
	.param .u32 _Z8addArrayPfS_ii_param_3
)
{
	.reg .pred 	%p<7>;
	.reg .b32 	%r<39>;
	.reg .b32 	%f<16>;
	.reg .b64 	%rd<23>;

	ld.param.u64 	%rd3, [_Z8addArrayPfS_ii_param_0];
	ld.param.u64 	%rd4, [_Z8addArrayPfS_ii_param_1];
	ld.param.u32 	%r12, [_Z8addArrayPfS_ii_param_2];
	ld.param.u32 	%r13, [_Z8addArrayPfS_ii_param_3];
	cvta.to.global.u64 	%rd1, %rd4;
	cvta.to.global.u64 	%rd2, %rd3;
	mov.u32 	%r14, %nctaid.x;
	mov.u32 	%r15, %ntid.x;
	mul.lo.s32 	%r1, %r14, %r15;
	mov.u32 	%r16, %ctaid.x;
	mov.u32 	%r17, %tid.x;
	mad.lo.s32 	%r37, %r15, %r16, %r17;
	setp.ge.s32 	%p1, %r37, %r13;
	@%p1 bra 	$L__BB2_7;
	add.s32 	%r18, %r37, %r1;
	max.s32 	%r19, %r13, %r18;
	setp.lt.s32 	%p2, %r18, %r13;
	selp.u32 	%r20, 1, 0, %p2;
	add.s32 	%r21, %r18, %r20;
	sub.s32 	%r22, %r19, %r21;
	div.u32 	%r23, %r22, %r1;
	add.s32 	%r3, %r23, %r20;
	and.b32  	%r24, %r3, 3;
	setp.eq.s32 	%p3, %r24, 3;
	@%p3 bra 	$L__BB2_4;
	add.s32 	%r25, %r3, 1;
	and.b32  	%r26, %r25, 3;
	neg.s32 	%r35, %r26;
$L__BB2_3:
	.pragma "nounroll";
	mul.wide.s32 	%rd5, %r37, 4;
	add.s64 	%rd6, %rd1, %rd5;
	div.s32 	%r27, %r37, %r12;
	mul.wide.s32 	%rd7, %r27, 4;
	add.s64 	%rd8, %rd2, %rd7;
	ld.global.f32 	%f1, [%rd8];
	ld.global.f32 	%f2, [%rd6];
	add.f32 	%f3, %f1, %f2;
	st.global.f32 	[%rd6], %f3;
	add.s32 	%r37, %r37, %r1;
	add.s32 	%r35, %r35, 1;
	setp.ne.s32 	%p4, %r35, 0;
	@%p4 bra 	$L__BB2_3;
$L__BB2_4:
	setp.lt.u32 	%p5, %r3, 3;
	@%p5 bra 	$L__BB2_7;
	mul.wide.s32 	%rd15, %r1, 4;
$L__BB2_6:
	div.s32 	%r28, %r37, %r12;
	mul.wide.s32 	%rd9, %r28, 4;
	add.s64 	%rd10, %rd2, %rd9;
	ld.global.f32 	%f4, [%rd10];
	mul.wide.s32 	%rd11, %r37, 4;
	add.s64 	%rd12, %rd1, %rd11;
	ld.global.f32 	%f5, [%rd12];
	add.f32 	%f6, %f4, %f5;
	st.global.f32 	[%rd12], %f6;
	add.s32 	%r29, %r37, %r1;
	div.s32 	%r30, %r29, %r12;
	mul.wide.s32 	%rd13, %r30, 4;
	add.s64 	%rd14, %rd2, %rd13;
	ld.global.f32 	%f7, [%rd14];
	add.s64 	%rd16, %rd12, %rd15;
	ld.global.f32 	%f8, [%rd16];
	add.f32 	%f9, %f7, %f8;
	st.global.f32 	[%rd16], %f9;
	add.s32 	%r31, %r29, %r1;
	div.s32 	%r32, %r31, %r12;
	mul.wide.s32 	%rd17, %r32, 4;
	add.s64 	%rd18, %rd2, %rd17;
	ld.global.f32 	%f10, [%rd18];
	add.s64 	%rd19, %rd16, %rd15;
	ld.global.f32 	%f11, [%rd19];
	add.f32 	%f12, %f10, %f11;
	st.global.f32 	[%rd19], %f12;
	add.s32 	%r33, %r31, %r1;
	div.s32 	%r34, %r33, %r12;
	mul.wide.s32 	%rd20, %r34, 4;
	add.s64 	%rd21, %rd2, %rd20;
	ld.global.f32 	%f13, [%rd21];
	add.s64 	%rd22, %rd19, %rd15;
	ld.global.f32 	%f14, [%rd22];
	add.f32 	%f15, %f13, %f14;
	st.global.f32 	[%rd22], %f15;
	add.s32 	%r37, %r33, %r1;
	setp.lt.s32 	%p6, %r37, %r13;
	@%p6 bra 	$L__BB2_6;
$L__BB2_7:
	ret;

}
	// .globl	_Z5scan2PfS_i
.visible .entry _Z5scan2PfS_i(
	.param .u64 .ptr .align 1 _Z5scan2PfS_i_param_0,
	.param .u64 .ptr .align 1 _Z5scan2PfS_i_param_1,
	.param .u32 _Z5scan2PfS_i_param_2
)
{
	.reg .pred 	%p<8>;
	.reg .b32 	%r<71>;
	.reg .b32 	%f<11>;
	.reg .b64 	%rd<13>;
	// demoted variable
	.shared .align 4 .b8 _ZZ5scan2PfS_iE4temp[4096];
	ld.param.u64 	%rd1, [_Z5scan2PfS_i_param_0];
	ld.param.u64 	%rd2, [_Z5scan2PfS_i_param_1];
	ld.param.u32 	%r17, [_Z5scan2PfS_i_param_2];
	cvta.to.global.u64 	%rd3, %rd2;
	mov.u32 	%r1, %tid.x;
	mov.u32 	%r19, %ntid.x;
	shr.u32 	%r2, %r19, 1;
	mul.wide.u32 	%rd4, %r1, 4;
	add.s64 	%rd5, %rd3, %rd4;
	ld.global.f32 	%f1, [%rd5];
	shl.b32 	%r20, %r1, 2;
	mov.u32 	%r21, _ZZ5scan2PfS_iE4temp;
	add.s32 	%r3, %r21, %r20;
	st.shared.f32 	[%r3], %f1;
	mul.wide.u32 	%rd6, %r2, 4;
	add.s64 	%rd7, %rd5, %rd6;
	ld.global.f32 	%f2, [%rd7];
	shl.b32 	%r22, %r2, 2;
	add.s32 	%r4, %r3, %r22;
	st.shared.f32 	[%r4], %f2;
	shr.s32 	%r66, %r17, 1;
	setp.lt.s32 	%p1, %r66, 1;
	mov.b32 	%r68, 1;
	@%p1 bra 	$L__BB3_5;
	shl.b32 	%r24, %r1, 1;
	or.b32  	%r6, %r24, 1;
	mov.b32 	%r68, 1;
$L__BB3_2:
	bar.sync 	0;
	setp.ge.s32 	%p2, %r1, %r66;
	@%p2 bra 	$L__BB3_4;
	mul.lo.s32 	%r25, %r68, %r6;
	add.s32 	%r26, %r25, -1;
	add.s32 	%r27, %r25, %r68;
	add.s32 	%r28, %r26, %r68;
	add.s32 	%r29, %r25, 31;
	shr.s32 	%r30, %r26, %r29;
	add.s32 	%r31, %r30, %r25;
	add.s32 	%r32, %r28, 32;
	shr.s32 	%r33, %r28, %r32;
	add.s32 	%r34, %r33, %r27;
	shl.b32 	%r35, %r31, 2;
	add.s32 	%r37, %r21, %r35;
	ld.shared.f32 	%f3, [%r37+-4];
	shl.b32 	%r38, %r34, 2;
	add.s32 	%r39, %r21, %r38;
	ld.shared.f32 	%f4, [%r39+-4];
	add.f32 	%f5, %f3, %f4;
	st.shared.f32 	[%r39+-4], %f5;
$L__BB3_4:
	shl.b32 	%r68, %r68, 1;
	shr.u32 	%r10, %r66, 1;
	setp.gt.u32 	%p3, %r66, 1;
	mov.u32 	%r66, %r10;
	@%p3 bra 	$L__BB3_2;
$L__BB3_5:
	setp.ne.s32 	%p4, %r1, 0;
	@%p4 bra 	$L__BB3_7;
	add.s32 	%r40, %r17, -1;
	add.s32 	%r41, %r17, 31;
	shr.s32 	%r42, %r40, %r41;
	shr.s32 	%r43, %r42, 10;
	add.s32 	%r44, %r43, %r17;
	shl.b32 	%r45, %r44, 2;
	add.s32 	%r47, %r21, %r45;
	mov.b32 	%r48, 0;
	st.shared.u32 	[%r47+-4], %r48;
$L__BB3_7:
	setp.lt.s32 	%p5, %r17, 2;
	@%p5 bra 	$L__BB3_12;
	shl.b32 	%r50, %r1, 1;
	or.b32  	%r12, %r50, 1;
	mov.b32 	%r69, 1;
$L__BB3_9:
	shr.u32 	%r68, %r68, 1;
	bar.sync 	0;
	setp.ge.u32 	%p6, %r1, %r69;
	@%p6 bra 	$L__BB3_11;
	mul.lo.s32 	%r51, %r68, %r12;
	add.s32 	%r52, %r51, -1;
	add.s32 	%r53, %r51, %r68;
	add.s32 	%r54, %r52, %r68;
	add.s32 	%r55, %r51, 31;
	shr.s32 	%r56, %r52, %r55;
	add.s32 	%r57, %r56, %r51;
	add.s32 	%r58, %r54, 32;
	shr.s32 	%r59, %r54, %r58;
	add.s32 	%r60, %r59, %r53;
	shl.b32 	%r61, %r57, 2;
	add.s32 	%r63, %r21, %r61;
	ld.shared.f32 	%f6, [%r63+-4];
	shl.b32 	%r64, %r60, 2;
	add.s32 	%r65, %r21, %r64;
	ld.shared.f32 	%f7, [%r65+-4];
	st.shared.f32 	[%r63+-4], %f7;
	add.f32 	%f8, %f6, %f7;
	st.shared.f32 	[%r65+-4], %f8;
$L__BB3_11:
	shl.b32 	%r69, %r69, 1;
	setp.lt.s32 	%p7, %r69, %r17;
	@%p7 bra 	$L__BB3_9;
$L__BB3_12:
	cvta.to.global.u64 	%rd8, %rd1;
	bar.sync 	0;
	ld.shared.f32 	%f9, [%r3];
	add.s64 	%rd10, %rd8, %rd4;
	st.global.f32 	[%rd10], %f9;
	ld.shared.f32 	%f10, [%r4];
	add.s64 	%rd12, %rd10, %rd6;
	st.global.f32 	[%rd12], %f10;
	ret;

}


// ===== COMPILED SASS (sm_100) =====

	.target	sm_100

	.elftype	@"ET_EXEC"


//--------------------- .note.nv.tkinfo           --------------------------
	.section	.note.nv.tkinfo,"",@"SHT_NOTE"
	.sectionflags	@"SHF_NOTE_NV_TKINFO"
	.tkinfo
        /*0018*/ 	.word	0x00000002
        /*0030*/ 	.string	""
        /*0030*/ 	.string	"ptxas"
        /*0030*/ 	.string	"Cuda compilation tools, release 13.0, V13.0.88"
        /*0030*/ 	.string	"Build cuda_13.0.r13.0/compiler.36424714_0"
        /*0030*/ 	.string	"-arch sm_100 -m 64 "



//--------------------- .note.nv.cuinfo           --------------------------
	.section	.note.nv.cuinfo,"",@"SHT_NOTE"
	.sectionflags	@"SHF_NOTE_NV_CUINFO"
        /*0018*/ 	.short	0x0002
        /*001a*/ 	.short	0x0064
        /*001c*/ 	.short	0x0082
	.zero		2


//--------------------- .nv.info                  --------------------------
	.section	.nv.info,"",@"SHT_CUDA_INFO"
	.align	4


	//----- nvinfo : EIATTR_REGCOUNT
	.align		4
        /*0000*/ 	.byte	0x04, 0x2f
        /*0002*/ 	.short	(.L_1 - .L_0)
	.align		4
.L_0:
        /*0004*/ 	.word	index@(_Z4copyPfS_S_i)
        /*0008*/ 	.word	0x0000001c


	//----- nvinfo : EIATTR_FRAME_SIZE
	.align		4
.L_1:
        /*000c*/ 	.byte	0x04, 0x11
        /*000e*/ 	.short	(.L_3 - .L_2)
	.align		4
.L_2:
        /*0010*/ 	.word	index@(_Z4copyPfS_S_i)
        /*0014*/ 	.word	0x00000000


	//----- nvinfo : EIATTR_REGCOUNT
	.align		4
.L_3:
        /*0018*/ 	.byte	0x04, 0x2f
        /*001a*/ 	.short	(.L_5 - .L_4)
	.align		4
.L_4:
        /*001c*/ 	.word	index@(_Z4scanPfS_i)
        /*0020*/ 	.word	0x0000000e


	//----- nvinfo : EIATTR_FRAME_SIZE
	.align		4
.L_5:
        /*0024*/ 	.byte	0x04, 0x11
        /*0026*/ 	.short	(.L_7 - .L_6)
	.align		4
.L_6:
        /*0028*/ 	.word	index@(_Z4scanPfS_i)
        /*002c*/ 	.word	0x00000000


	//----- nvinfo : EIATTR_REGCOUNT
	.align		4
.L_7:
        /*0030*/ 	.byte	0x04, 0x2f
        /*0032*/ 	.short	(.L_9 - .L_8)
	.align		4
.L_8:
        /*0034*/ 	.word	index@(_Z8addArrayPfS_ii)
        /*0038*/ 	.word	0x0000001a


	//----- nvinfo : EIATTR_FRAME_SIZE
	.align		4
.L_9:
        /*003c*/ 	.byte	0x04, 0x11
        /*003e*/ 	.short	(.L_11 - .L_10)
	.align		4
.L_10:
        /*0040*/ 	.word	index@(_Z8addArrayPfS_ii)
        /*0044*/ 	.word	0x00000000


	//----- nvinfo : EIATTR_REGCOUNT
	.align		4
.L_11:
        /*0048*/ 	.byte	0x04, 0x2f
        /*004a*/ 	.short	(.L_13 - .L_12)
	.align		4
.L_12:
        /*004c*/ 	.word	index@(_Z5scan2PfS_i)
        /*0050*/ 	.word	0x0000000f


	//----- nvinfo : EIATTR_FRAME_SIZE
	.align		4
.L_13:
        /*0054*/ 	.byte	0x04, 0x11
        /*0056*/ 	.short	(.L_15 - .L_14)
	.align		4
.L_14:
        /*0058*/ 	.word	index@(_Z5scan2PfS_i)
        /*005c*/ 	.word	0x00000000


	//----- nvinfo : EIATTR_MIN_STACK_SIZE
	.align		4
.L_15:
        /*0060*/ 	.byte	0x04, 0x12
        /*0062*/ 	.short	(.L_17 - .L_16)
	.align		4
.L_16:
        /*0064*/ 	.word	index@(_Z5scan2PfS_i)
        /*0068*/ 	.word	0x00000000


	//----- nvinfo : EIATTR_MIN_STACK_SIZE
	.align		4
.L_17:
        /*006c*/ 	.byte	0x04, 0x12
        /*006e*/ 	.short	(.L_19 - .L_18)
	.align		4
.L_18:
        /*0070*/ 	.word	index@(_Z8addArrayPfS_ii)
        /*0074*/ 	.word	0x00000000


	//----- nvinfo : EIATTR_MIN_STACK_SIZE
	.align		4
.L_19:
        /*0078*/ 	.byte	0x04, 0x12
        /*007a*/ 	.short	(.L_21 - .L_20)
	.align		4
.L_20:
        /*007c*/ 	.word	index@(_Z4scanPfS_i)
        /*0080*/ 	.word	0x00000000


	//----- nvinfo : EIATTR_MIN_STACK_SIZE
	.align		4
.L_21:
        /*0084*/ 	.byte	0x04, 0x12
        /*0086*/ 	.short	(.L_23 - .L_22)
	.align		4
.L_22:
        /*0088*/ 	.word	index@(_Z4copyPfS_S_i)
        /*008c*/ 	.word	0x00000000
.L_23:


//--------------------- .nv.compat                --------------------------
	.section	.nv.compat,"",@"SHT_CUDA_COMPAT_INFO"
	.align	4
        /*0000*/ 	.byte	0x02, 0x09, 0x00, 0x00, 0x02, 0x02, 0x01, 0x00, 0x02, 0x05, 0x05, 0x00, 0x03, 0x07, 0x01, 0x01
        /*0010*/ 	.byte	0x02, 0x03, 0x00, 0x00, 0x02, 0x06, 0x01, 0x00, 0x04, 0x0b, 0x08, 0x00, 0x09, 0x00, 0x00, 0x00
        /*0020*/ 	.byte	0x00, 0x00, 0x00, 0x00


//--------------------- .nv.info._Z5scan2PfS_i    --------------------------
	.section	.nv.info._Z5scan2PfS_i,"",@"SHT_CUDA_INFO"
	.sectionflags	@""
	.align	4


	//----- nvinfo : EIATTR_CUDA_API_VERSION
	.align		4
        /*0000*/ 	.byte	0x04, 0x37
        /*0002*/ 	.short	(.L_25 - .L_24)
.L_24:
        /*0004*/ 	.word	0x00000082


	//----- nvinfo : EIATTR_KPARAM_INFO
	.align		4
.L_25:
        /*0008*/ 	.byte	0x04, 0x17
        /*000a*/ 	.short	(.L_27 - .L_26)
.L_26:
        /*000c*/ 	.word	0x00000000
        /*0010*/ 	.short	0x0002
        /*0012*/ 	.short	0x0010
        /*0014*/ 	.byte	0x00, 0xf0, 0x11, 0x00


	//----- nvinfo : EIATTR_KPARAM_INFO
	.align		4
.L_27:
        /*0018*/ 	.byte	0x04, 0x17
        /*001a*/ 	.short	(.L_29 - .L_28)
.L_28:
        /*001c*/ 	.word	0x00000000
        /*0020*/ 	.short	0x0001
        /*0022*/ 	.short	0x0008
        /*0024*/ 	.byte	0x00, 0xf5, 0x21, 0x00


	//----- nvinfo : EIATTR_KPARAM_INFO
	.align		4
.L_29:
        /*0028*/ 	.byte	0x04, 0x17
        /*002a*/ 	.short	(.L_31 - .L_30)
.L_30:
        /*002c*/ 	.word	0x00000000
        /*0030*/ 	.short	0x0000
        /*0032*/ 	.short	0x0000
        /*0034*/ 	.byte	0x00, 0xf5, 0x21, 0x00


	//----- nvinfo : EIATTR_SPARSE_MMA_MASK
	.align		4
.L_31:
        /*0038*/ 	.byte	0x03, 0x50
        /*003a*/ 	.short	0x0000


	//----- nvinfo : EIATTR_MAXREG_COUNT
	.align		4
        /*003c*/ 	.byte	0x03, 0x1b
        /*003e*/ 	.short	0x00ff


	//----- nvinfo : EIATTR_NUM_BARRIERS
	.align		4
        /*0040*/ 	.byte	0x02, 0x4c
        /*0042*/ 	.byte	0x01
	.zero		1


	//----- nvinfo : EIATTR_MERCURY_ISA_VERSION
	.align		4
        /*0044*/ 	.byte	0x03, 0x5f
        /*0046*/ 	.short	0x0101


	//----- nvinfo : EIATTR_VRC_CTA_INIT_COUNT
	.align		4
        /*0048*/ 	.byte	0x02, 0x4a
	.zero		1
	.zero		1


	//----- nvinfo : EIATTR_EXIT_INSTR_OFFSETS
	.align		4
        /*004c*/ 	.byte	0x04, 0x1c
        /*004e*/ 	.short	(.L_33 - .L_32)


	//   ....[0]....
.L_32:
        /*0050*/ 	.word	0x000005f0


	//----- nvinfo : EIATTR_CRS_STACK_SIZE
	.align		4
.L_33:
        /*0054*/ 	.byte	0x04, 0x1e
        /*0056*/ 	.short	(.L_35 - .L_34)
.L_34:
        /*0058*/ 	.word	0x00000000


	//----- nvinfo : EIATTR_CBANK_PARAM_SIZE
	.align		4
.L_35:
        /*005c*/ 	.byte	0x03, 0x19
        /*005e*/ 	.short	0x0014


	//----- nvinfo : EIATTR_PARAM_CBANK
	.align		4
        /*0060*/ 	.byte	0x04, 0x0a
        /*0062*/ 	.short	(.L_37 - .L_36)
	.align		4
.L_36:
        /*0064*/ 	.word	index@(.nv.constant0._Z5scan2PfS_i)
        /*0068*/ 	.short	0x0380
        /*006a*/ 	.short	0x0014


	//----- nvinfo : EIATTR_SW_WAR
	.align		4
.L_37:
        /*006c*/ 	.byte	0x04, 0x36
        /*006e*/ 	.short	(.L_39 - .L_38)
.L_38:
        /*0070*/ 	.word	0x00000008
.L_39:


//--------------------- .nv.info._Z8addArrayPfS_ii --------------------------
	.section	.nv.info._Z8addArrayPfS_ii,"",@"SHT_CUDA_INFO"
	.sectionflags	@""
	.align	4


	//----- nvinfo : EIATTR_CUDA_API_VERSION
	.align		4
        /*0000*/ 	.byte	0x04, 0x37
        /*0002*/ 	.short	(.L_41 - .L_40)
.L_40:
        /*0004*/ 	.word	0x00000082


	//----- nvinfo : EIATTR_KPARAM_INFO
	.align		4
.L_41:
        /*0008*/ 	.byte	0x04, 0x17
        /*000a*/ 	.short	(.L_43 - .L_42)
.L_42:
        /*000c*/ 	.word	0x00000000
        /*0010*/ 	.short	0x0003
        /*0012*/ 	.short	0x0014
        /*0014*/ 	.byte	0x00, 0xf0, 0x11, 0x00


	//----- nvinfo : EIATTR_KPARAM_INFO
	.align		4
.L_43:
        /*0018*/ 	.byte	0x04, 0x17
        /*001a*/ 	.short	(.L_45 - .L_44)
.L_44:
        /*001c*/ 	.word	0x00000000
        /*0020*/ 	.short	0x0002
        /*0022*/ 	.short	0x0010
        /*0024*/ 	.byte	0x00, 0xf0, 0x11, 0x00


	//----- nvinfo : EIATTR_KPARAM_INFO
	.align		4
.L_45:
        /*0028*/ 	.byte	0x04, 0x17
        /*002a*/ 	.short	(.L_47 - .L_46)
.L_46:
        /*002c*/ 	.word	0x00000000
        /*0030*/ 	.short	0x0001
        /*0032*/ 	.short	0x0008
        /*0034*/ 	.byte	0x00, 0xf5, 0x21, 0x00


	//----- nvinfo : EIATTR_KPARAM_INFO
	.align		4
.L_47:
        /*0038*/ 	.byte	0x04, 0x17
        /*003a*/ 	.short	(.L_49 - .L_48)
.L_48:
        /*003c*/ 	.word	0x00000000
        /*0040*/ 	.short	0x0000
        /*0042*/ 	.short	0x0000
        /*0044*/ 	.byte	0x00, 0xf5, 0x21, 0x00


	//----- nvinfo : EIATTR_SPARSE_MMA_MASK
	.align		4
.L_49:
        /*0048*/ 	.byte	0x03, 0x50
        /*004a*/ 	.short	0x0000


	//----- nvinfo : EIATTR_MAXREG_COUNT
	.align		4
        /*004c*/ 	.byte	0x03, 0x1b
        /*004e*/ 	.short	0x00ff


	//----- nvinfo : EIATTR_MERCURY_ISA_VERSION
	.align		4
        /*0050*/ 	.byte	0x03, 0x5f
        /*0052*/ 	.short	0x0101


	//----- nvinfo : EIATTR_VRC_CTA_INIT_COUNT
	.align		4
        /*0054*/ 	.byte	0x02, 0x4a
	.zero		1
	.zero		1


	//----- nvinfo : EIATTR_EXIT_INSTR_OFFSETS
	.align		4
        /*0058*/ 	.byte	0x04, 0x1c
        /*005a*/ 	.short	(.L_51 - .L_50)


	//   ....[0]....
.L_50:
        /*005c*/ 	.word	0x00000090


	//   ....[1]....
        /*0060*/ 	.word	0x00000530


	//   ....[2]....
        /*0064*/ 	.word	0x00000c10


	//----- nvinfo : EIATTR_CRS_STACK_SIZE
	.align		4
.L_51:
        /*0068*/ 	.byte	0x04, 0x1e
        /*006a*/ 	.short	(.L_53 - .L_52)
.L_52:
        /*006c*/ 	.word	0x00000000


	//----- nvinfo : EIATTR_CBANK_PARAM_SIZE
	.align		4
.L_53:
        /*0070*/ 	.byte	0x03, 0x19
        /*0072*/ 	.short	0x0018


	//----- nvinfo : EIATTR_PARAM_CBANK
	.align		4
        /*0074*/ 	.byte	0x04, 0x0a
        /*0076*/ 	.short	(.L_55 - .L_54)
	.align		4
.L_54:
        /*0078*/ 	.word	index@(.nv.constant0._Z8addArrayPfS_ii)
        /*007c*/ 	.short	0x0380
        /*007e*/ 	.short	0x0018


	//----- nvinfo : EIATTR_SW_WAR
	.align		4
.L_55:
        /*0080*/ 	.byte	0x04, 0x36
        /*0082*/ 	.short	(.L_57 - .L_56)
.L_56:
        /*0084*/ 	.word	0x00000008
.L_57:


//--------------------- .nv.info._Z4scanPfS_i     --------------------------
	.section	.nv.info._Z4scanPfS_i,"",@"SHT_CUDA_INFO"
	.sectionflags	@""
	.align	4


	//----- nvinfo : EIATTR_CUDA_API_VERSION
	.align		4
        /*0000*/ 	.byte	0x04, 0x37
        /*0002*/ 	.short	(.L_59 - .L_58)
.L_58:
        /*0004*/ 	.word	0x00000082


	//----- nvinfo : EIATTR_KPARAM_INFO
	.align		4
.L_59:
        /*0008*/ 	.byte	0x04, 0x17
        /*000a*/ 	.short	(.L_61 - .L_60)
.L_60:
        /*000c*/ 	.word	0x00000000
        /*0010*/ 	.short	0x0002
        /*0012*/ 	.short	0x0010
        /*0014*/ 	.byte	0x00, 0xf0, 0x11, 0x00


	//----- nvinfo : EIATTR_KPARAM_INFO
	.align		4
.L_61:
        /*0018*/ 	.byte	0x04, 0x17
        /*001a*/ 	.short	(.L_63 - .L_62)
.L_62:
        /*001c*/ 	.word	0x00000000
        /*0020*/ 	.short	0x0001
        /*0022*/ 	.short	0x0008
        /*0024*/ 	.byte	0x00, 0xf5, 0x21, 0x00


	//----- nvinfo : EIATTR_KPARAM_INFO
	.align		4
.L_63:
        /*0028*/ 	.byte	0x04, 0x17
        /*002a*/ 	.short	(.L_65 - .L_64)
.L_64:
        /*002c*/ 	.word	0x00000000
        /*0030*/ 	.short	0x0000
        /*0032*/ 	.short	0x0000
        /*0034*/ 	.byte	0x00, 0xf5, 0x21, 0x00


	//----- nvinfo : EIATTR_SPARSE_MMA_MASK
	.align		4
.L_65:
        /*0038*/ 	.byte	0x03, 0x50
        /*003a*/ 	.short	0x0000


	//----- nvinfo : EIATTR_MAXREG_COUNT
	.align		4
        /*003c*/ 	.byte	0x03, 0x1b
        /*003e*/ 	.short	0x00ff


	//----- nvinfo : EIATTR_NUM_BARRIERS
	.align		4
        /*0040*/ 	.byte	0x02, 0x4c
        /*0042*/ 	.byte	0x01
	.zero		1


	//----- nvinfo : EIATTR_MERCURY_ISA_VERSION
	.align		4
        /*0044*/ 	.byte	0x03, 0x5f
        /*0046*/ 	.short	0x0101


	//----- nvinfo : EIATTR_VRC_CTA_INIT_COUNT
	.align		4
        /*0048*/ 	.byte	0x02, 0x4a
	.zero		1
	.zero		1


	//----- nvinfo : EIATTR_EXIT_INSTR_OFFSETS
	.align		4
        /*004c*/ 	.byte	0x04, 0x1c
        /*004e*/ 	.short	(.L_67 - .L_66)


	//   ....[0]....
.L_66:
        /*0050*/ 	.word	0x00000410


	//----- nvinfo : EIATTR_CBANK_PARAM_SIZE
	.align		4
.L_67:
        /*0054*/ 	.byte	0x03, 0x19
        /*0056*/ 	.short	0x0014


	//----- nvinfo : EIATTR_PARAM_CBANK
	.align		4
        /*0058*/ 	.byte	0x04, 0x0a
        /*005a*/ 	.short	(.L_69 - .L_68)
	.align		4
.L_68:
        /*005c*/ 	.word	index@(.nv.constant0._Z4scanPfS_i)
        /*0060*/ 	.short	0x0380
        /*0062*/ 	.short	0x0014


	//----- nvinfo : EIATTR_SW_WAR
	.align		4
.L_69:
        /*0064*/ 	.byte	0x04, 0x36
        /*0066*/ 	.short	(.L_71 - .L_70)
.L_70:
        /*0068*/ 	.word	0x00000008
.L_71:


//--------------------- .nv.info._Z4copyPfS_S_i   --------------------------
	.section	.nv.info._Z4copyPfS_S_i,"",@"SHT_CUDA_INFO"
	.sectionflags	@""
	.align	4


	//----- nvinfo : EIATTR_CUDA_API_VERSION
	.align		4
        /*0000*/ 	.byte	0x04, 0x37
        /*0002*/ 	.short	(.L_73 - .L_72)
.L_72:
        /*0004*/ 	.word	0x00000082


	//----- nvinfo : EIATTR_KPARAM_INFO
	.align		4
.L_73:
        /*0008*/ 	.byte	0x04, 0x17
        /*000a*/ 	.short	(.L_75 - .L_74)
.L_74:
        /*000c*/ 	.word	0x00000000
        /*0010*/ 	.short	0x0003
        /*0012*/ 	.short	0x0018
        /*0014*/ 	.byte	0x00, 0xf0, 0x11, 0x00


	//----- nvinfo : EIATTR_KPARAM_INFO
	.align		4
.L_75:
        /*0018*/ 	.byte	0x04, 0x17
        /*001a*/ 	.short	(.L_77 - .L_76)
.L_76:
        /*001c*/ 	.word	0x00000000
        /*0020*/ 	.short	0x0002
        /*0022*/ 	.short	0x0010
        /*0024*/ 	.byte	0x00, 0xf5, 0x21, 0x00


	//----- nvinfo : EIATTR_KPARAM_INFO
	.align		4
.L_77:
        /*0028*/ 	.byte	0x04, 0x17
        /*002a*/ 	.short	(.L_79 - .L_78)
.L_78:
        /*002c*/ 	.word	0x00000000
        /*0030*/ 	.short	0x0001
        /*0032*/ 	.short	0x0008
        /*0034*/ 	.byte	0x00, 0xf5, 0x21, 0x00


	//----- nvinfo : EIATTR_KPARAM_INFO
	.align		4
.L_79:
        /*0038*/ 	.byte	0x04, 0x17
        /*003a*/ 	.short	(.L_81 - .L_80)
.L_80:
        /*003c*/ 	.word	0x00000000
        /*0040*/ 	.short	0x0000
        /*0042*/ 	.short	0x0000
        /*0044*/ 	.byte	0x00, 0xf5, 0x21, 0x00


	//----- nvinfo : EIATTR_SPARSE_MMA_MASK
	.align		4
.L_81:
        /*0048*/ 	.byte	0x03, 0x50
        /*004a*/ 	.short	0x0000


	//----- nvinfo : EIATTR_MAXREG_COUNT
	.align		4
        /*004c*/ 	.byte	0x03, 0x1b
        /*004e*/ 	.short	0x00ff


	//----- nvinfo : EIATTR_MERCURY_ISA_VERSION
	.align		4
        /*0050*/ 	.byte	0x03, 0x5f
        /*0052*/ 	.short	0x0101


	//----- nvinfo : EIATTR_VRC_CTA_INIT_COUNT
	.align		4
        /*0054*/ 	.byte	0x02, 0x4a
	.zero		1
	.zero		1


	//----- nvinfo : EIATTR_EXIT_INSTR_OFFSETS
	.align		4
        /*0058*/ 	.byte	0x04, 0x1c
        /*005a*/ 	.short	(.L_83 - .L_82)


	//   ....[0]....
.L_82:
        /*005c*/ 	.word	0x00000090


	//   ....[1]....
        /*0060*/ 	.word	0x000003f0


	//   ....[2]....
        /*0064*/ 	.word	0x00000660


	//----- nvinfo : EIATTR_CRS_STACK_SIZE
	.align		4
.L_83:
        /*0068*/ 	.byte	0x04, 0x1e
        /*006a*/ 	.short	(.L_85 - .L_84)
.L_84:
        /*006c*/ 	.word	0x00000000


	//----- nvinfo : EIATTR_CBANK_PARAM_SIZE
	.align		4
.L_85:
        /*0070*/ 	.byte	0x03, 0x19
        /*0072*/ 	.short	0x001c


	//----- nvinfo : EIATTR_PARAM_CBANK
	.align		4
        /*0074*/ 	.byte	0x04, 0x0a
        /*0076*/ 	.short	(.L_87 - .L_86)
	.align		4
.L_86:
        /*0078*/ 	.word	index@(.nv.constant0._Z4copyPfS_S_i)
        /*007c*/ 	.short	0x0380
        /*007e*/ 	.short	0x001c


	//----- nvinfo : EIATTR_SW_WAR
	.align		4
.L_87:
        /*0080*/ 	.byte	0x04, 0x36
        /*0082*/ 	.short	(.L_89 - .L_88)
.L_88:
        /*0084*/ 	.word	0x00000008
.L_89:


//--------------------- .nv.callgraph             --------------------------
	.section	.nv.callgraph,"",@"SHT_CUDA_CALLGRAPH"
	.align	4
	.sectionentsize	8
	.align		4
        /*0000*/ 	.word	0x00000000
	.align		4
        /*0004*/ 	.word	0xffffffff
	.align		4
        /*0008*/ 	.word	0x00000000
	.align		4
        /*000c*/ 	.word	0xfffffffe
	.align		4
        /*0010*/ 	.word	0x00000000
	.align		4
        /*0014*/ 	.word	0xfffffffd
	.align		4
        /*0018*/ 	.word	0x00000000
	.align		4
        /*001c*/ 	.word	0xfffffffc


//--------------------- .text._Z5scan2PfS_i       --------------------------
	.section	.text._Z5scan2PfS_i,"ax",@progbits
	.align	128
        .global         _Z5scan2PfS_i
        .type           _Z5scan2PfS_i,@function
        .size           _Z5scan2PfS_i,(.L_x_24 - _Z5scan2PfS_i)
        .other          _Z5scan2PfS_i,@"STO_CUDA_ENTRY STV_DEFAULT"
_Z5scan2PfS_i:
.text._Z5scan2PfS_i:
[----:B------:R-:W-:Y:S01]  /*0000*/  LDC R1, c[0x0][0x37c] ;  /* 0x0000df00ff017b82 */ /* 0x000fe20000000800 */
[----:B------:R-:W0:Y:S07]  /*0010*/  S2R R0, SR_TID.X ;  /* 0x0000000000007919 */ /* 0x000e2e0000002100 */
[----:B------:R-:W0:Y:S01]  /*0020*/  LDC.64 R6, c[0x0][0x388] ;  /* 0x0000e200ff067b82 */ /* 0x000e220000000a00 */
[----:B------:R-:W1:Y:S07]  /*0030*/  LDCU.64 UR8, c[0x0][0x358] ;  /* 0x00006b00ff0877ac */ /* 0x000e6e0008000a00 */
[----:B------:R-:W2:Y:S01]  /*0040*/  LDC R2, c[0x0][0x360] ;  /* 0x0000d800ff027b82 */ /* 0x000ea20000000800 */
[----:B0-----:R-:W-:Y:S01]  /*0050*/  IMAD.WIDE.U32 R6, R0, 0x4, R6 ;  /* 0x0000000400067825 */ /* 0x001fe200078e0006 */
[----:B--2---:R-:W-:-:S05]  /*0060*/  SHF.R.U32.HI R2, RZ, 0x1, R2 ;  /* 0x00000001ff027819 */ /* 0x004fca0000011602 */
[----:B------:R-:W-:Y:S02]  /*0070*/  IMAD.WIDE.U32 R8, R2, 0x4, R6 ;  /* 0x0000000402087825 */ /* 0x000fe400078e0006 */
[----:B-1----:R-:W2:Y:S04]  /*0080*/  LDG.E R6, desc[UR8][R6.64] ;  /* 0x0000000806067981 */ /* 0x002ea8000c1e1900 */
[----:B------:R-:W3:Y:S01]  /*0090*/  LDG.E R9, desc[UR8][R8.64] ;  /* 0x0000000808097981 */ /* 0x000ee2000c1e1900 */
[----:B------:R-:W0:Y:S01]  /*00a0*/  S2UR UR5, SR_CgaCtaId ;  /* 0x00000000000579c3 */ /* 0x000e220000008800 */
[----:B------:R-:W-:Y:S01]  /*00b0*/  UMOV UR4, 0x400 ;  /* 0x0000040000047882 */ /* 0x000fe20000000000 */
[----:B------:R-:W-:Y:S01]  /*00c0*/  IMAD.MOV.U32 R5, RZ, RZ, 0x1 ;  /* 0x00000001ff057424 */ /* 0x000fe200078e00ff */
[----:B0-----:R-:W-:Y:S01]  /*00d0*/  ULEA UR4, UR5, UR4, 0x18 ;  /* 0x0000000405047291 */ /* 0x001fe2000f8ec0ff */
[----:B------:R-:W0:Y:S05]  /*00e0*/  LDCU UR5, c[0x0][0x390] ;  /* 0x00007200ff0577ac */ /* 0x000e2a0008000800 */
[----:B------:R-:W-:-:S05]  /*00f0*/  LEA R3, R0, UR4, 0x2 ;  /* 0x0000000400037c11 */ /* 0x000fca000f8e10ff */
[----:B------:R-:W-:Y:S01]  /*0100*/  IMAD R4, R2, 0x4, R3 ;  /* 0x0000000402047824 */ /* 0x000fe200078e0203 */
[----:B0-----:R-:W-:-:S04]  /*0110*/  USHF.R.S32.HI UR5, URZ, 0x1, UR5 ;  /* 0x00000001ff057899 */ /* 0x001fc80008011405 */
[----:B------:R-:W-:Y:S01]  /*0120*/  UISETP.GE.AND UP0, UPT, UR5, 0x1, UPT ;  /* 0x000000010500788c */ /* 0x000fe2000bf06270 */
[----:B--2---:R0:W-:Y:S04]  /*0130*/  STS [R3], R6 ;  /* 0x0000000603007388 */ /* 0x0041e80000000800 */
[----:B---3--:R0:W-:Y:S04]  /*0140*/  STS [R4], R9 ;  /* 0x0000000904007388 */ /* 0x0081e80000000800 */
[----:B------:R-:W-:Y:S05]  /*0150*/  BRA.U !UP0, `(.L_x_0) ;  /* 0x00000001086c7547 */ /* 0x000fea000b800000 */
[----:B0-----:R-:W-:Y:S01]  /*0160*/  LEA R6, R0, 0x1, 0x1 ;  /* 0x0000000100067811 */ /* 0x001fe200078e08ff */
[----:B------:R-:W-:-:S07]  /*0170*/  IMAD.MOV.U32 R5, RZ, RZ, 0x1 ;  /* 0x00000001ff057424 */ /* 0x000fce00078e00ff */
.L_x_3:
[----:B------:R-:W-:Y:S01]  /*0180*/  BAR.SYNC.DEFER_BLOCKING 0x0 ;  /* 0x0000000000007b1d */ /* 0x000fe20000010000 */
[----:B------:R-:W-:-:S05]  /*0190*/  ISETP.GE.AND P0, PT, R0, UR5, PT ;  /* 0x0000000500007c0c */ /* 0x000fca000bf06270 */
[----:B------:R-:W-:Y:S08]  /*01a0*/  BSSY.RECONVERGENT B0, `(.L_x_1) ;  /* 0x0000011000007945 */ /* 0x000ff00003800200 */
[----:B0-----:R-:W-:Y:S05]  /*01b0*/  @P0 BRA `(.L_x_2) ;  /* 0x00000000003c0947 */ /* 0x001fea0003800000 */
[CC--:B------:R-:W-:Y:S02]  /*01c0*/  IMAD R8, R6.reuse, R5.reuse, -0x1 ;  /* 0xffffffff06087424 */ /* 0x0c0fe400078e0205 */
[----:B------:R-:W-:-:S03]  /*01d0*/  IMAD R7, R6, R5, 0x1f ;  /* 0x0000001f06077424 */ /* 0x000fc600078e0205 */
[----:B------:R-:W-:Y:S02]  /*01e0*/  IADD3 R9, PT, PT, R8, R5, RZ ;  /* 0x0000000508097210 */ /* 0x000fe40007ffe0ff */
[----:B------:R-:W-:Y:S01]  /*01f0*/  SHF.R.S32.HI R8, RZ, R7, R8 ;  /* 0x00000007ff087219 */ /* 0x000fe20000011408 */
[CC--:B------:R-:W-:Y:S02]  /*0200*/  IMAD R7, R6.reuse, R5.reuse, R5 ;  /* 0x0000000506077224 */ /* 0x0c0fe400078e0205 */
[----:B------:R-:W-:Y:S02]  /*0210*/  VIADD R10, R9, 0x20 ;  /* 0x00000020090a7836 */ /* 0x000fe40000000000 */
[----:B------:R-:W-:-:S03]  /*0220*/  IMAD R8, R6, R5, R8 ;  /* 0x0000000506087224 */ /* 0x000fc600078e0208 */
[----:B------:R-:W-:Y:S02]  /*0230*/  SHF.R.S32.HI R10, RZ, R10, R9 ;  /* 0x0000000aff0a7219 */ /* 0x000fe40000011409 */
[----:B------:R-:W-:-:S03]  /*0240*/  LEA R8, R8, UR4, 0x2 ;  /* 0x0000000408087c11 */ /* 0x000fc6000f8e10ff */
[----:B------:R-:W-:-:S03]  /*0250*/  IMAD.IADD R7, R7, 0x1, R10 ;  /* 0x0000000107077824 */ /* 0x000fc600078e020a */
[----:B------:R-:W-:Y:S02]  /*0260*/  LDS R8, [R8+-0x4] ;  /* 0xfffffc0008087984 */ /* 0x000fe40000000800 */
[----:B------:R-:W-:-:S05]  /*0270*/  LEA R7, R7, UR4, 0x2 ;  /* 0x0000000407077c11 */ /* 0x000fca000f8e10ff */
[----:B------:R-:W0:Y:S02]  /*0280*/  LDS R9, [R7+-0x4] ;  /* 0xfffffc0007097984 */ /* 0x000e240000000800 */
[----:B0-----:R-:W-:-:S05]  /*0290*/  FADD R10, R8, R9 ;  /* 0x00000009080a7221 */ /* 0x001fca0000000000 */
[----:B------:R0:W-:Y:S02]  /*02a0*/  STS [R7+-0x4], R10 ;  /* 0xfffffc0a07007388 */ /* 0x0001e40000000800 */
.L_x_2:
[----:B------:R-:W-:Y:S05]  /*02b0*/  BSYNC.RECONVERGENT B0 ;  /* 0x0000000000007941 */ /* 0x000fea0003800200 */
.L_x_1:
[----:B------:R-:W-:Y:S01]  /*02c0*/  UISETP.GT.U32.AND UP0, UPT, UR5, 0x1, UPT ;  /* 0x000000010500788c */ /* 0x000fe2000bf04070 */
[----:B------:R-:W-:Y:S01]  /*02d0*/  SHF.L.U32 R5, R5, 0x1, RZ ;  /* 0x0000000105057819 */ /* 0x000fe200000006ff */
[----:B------:R-:W-:-:S07]  /*02e0*/  USHF.R.U32.HI UR6, URZ, 0x1, UR5 ;  /* 0x00000001ff067899 */ /* 0x000fce0008011605 */
[----:B------:R-:W-:Y:S01]  /*02f0*/  UMOV UR5, UR6 ;  /* 0x0000000600057c82 */ /* 0x000fe20008000000 */
[----:B------:R-:W-:Y:S05]  /*0300*/  BRA.U UP0, `(.L_x_3) ;  /* 0xfffffffd009c7547 */ /* 0x000fea000b83ffff */
.L_x_0:
[----:B0-----:R-:W0:Y:S01]  /*0310*/  LDC R9, c[0x0][0x390] ;  /* 0x0000e400ff097b82 */ /* 0x001e220000000800 */
[----:B------:R-:W-:-:S13]  /*0320*/  ISETP.NE.AND P0, PT, R0, RZ, PT ;  /* 0x000000ff0000720c */ /* 0x000fda0003f05270 */
[C---:B0-----:R-:W-:Y:S02]  /*0330*/  @!P0 VIADD R6, R9.reuse, 0xffffffff ;  /* 0xffffffff09068836 */ /* 0x041fe40000000000 */
[----:B------:R-:W-:-:S05]  /*0340*/  @!P0 VIADD R7, R9, 0x1f ;  /* 0x0000001f09078836 */ /* 0x000fca0000000000 */
[----:B------:R-:W-:-:S04]  /*0350*/  @!P0 SHF.R.S32.HI R6, RZ, R7, R6 ;  /* 0x00000007ff068219 */ /* 0x000fc80000011406 */
[----:B------:R-:W-:-:S04]  /*0360*/  @!P0 LEA.HI.SX32 R6, R6, R9, 0x16 ;  /* 0x0000000906068211 */ /* 0x000fc800078fb2ff */
[----:B------:R-:W-:-:S05]  /*0370*/  @!P0 LEA R6, R6, UR4, 0x2 ;  /* 0x0000000406068c11 */ /* 0x000fca000f8e10ff */
[----:B------:R0:W-:Y:S01]  /*0380*/  @!P0 STS [R6+-0x4], RZ ;  /* 0xfffffcff06008388 */ /* 0x0001e20000000800 */
[----:B------:R-:W-:-:S13]  /*0390*/  ISETP.GE.AND P0, PT, R9, 0x2, PT ;  /* 0x000000020900780c */ /* 0x000fda0003f06270 */
[----:B0-----:R-:W-:Y:S05]  /*03a0*/  @!P0 BRA `(.L_x_4) ;  /* 0x0000000000708947 */ /* 0x001fea0003800000 */
[----:B------:R-:W-:Y:S01]  /*03b0*/  LEA R12, R0, 0x1, 0x1 ;  /* 0x00000001000c7811 */ /* 0x000fe200078e08ff */
[----:B------:R-:W0:Y:S01]  /*03c0*/  LDCU UR6, c[0x0][0x390] ;  /* 0x00007200ff0677ac */ /* 0x000e220008000800 */
[----:B------:R-:W-:-:S05]  /*03d0*/  UMOV UR5, 0x1 ;  /* 0x0000000100057882 */ /* 0x000fca0000000000 */
.L_x_7:
[----:B------:R-:W-:Y:S01]  /*03e0*/  BAR.SYNC.DEFER_BLOCKING 0x0 ;  /* 0x0000000000007b1d */ /* 0x000fe20000010000 */
[----:B------:R-:W-:Y:S01]  /*03f0*/  ISETP.GE.U32.AND P0, PT, R0, UR5, PT ;  /* 0x0000000500007c0c */ /* 0x000fe2000bf06070 */
[----:B------:R-:W-:Y:S01]  /*0400*/  USHF.L.U32 UR5, UR5, 0x1, URZ ;  /* 0x0000000105057899 */ /* 0x000fe200080006ff */
[----:B------:R-:W-:-:S03]  /*0410*/  SHF.R.U32.HI R5, RZ, 0x1, R5 ;  /* 0x00000001ff057819 */ /* 0x000fc60000011605 */
[----:B------:R-:W-:Y:S08]  /*0420*/  BSSY.RECONVERGENT B0, `(.L_x_5) ;  /* 0x0000012000007945 */ /* 0x000ff00003800200 */
[----:B-1----:R-:W-:Y:S05]  /*0430*/  @P0 BRA `(.L_x_6) ;  /* 0x0000000000400947 */ /* 0x002fea0003800000 */
[CC--:B------:R-:W-:Y:S02]  /*0440*/  IMAD R6, R5.reuse, R12.reuse, -0x1 ;  /* 0xffffffff05067424 */ /* 0x0c0fe400078e020c */
[----:B------:R-:W-:-:S03]  /*0450*/  IMAD R9, R5, R12, 0x1f ;  /* 0x0000001f05097424 */ /* 0x000fc600078e020c */
[C---:B------:R-:W-:Y:S02]  /*0460*/  IADD3 R7, PT, PT, R5.reuse, R6, RZ ;  /* 0x0000000605077210 */ /* 0x040fe40007ffe0ff */
[----:B------:R-:W-:Y:S01]  /*0470*/  SHF.R.S32.HI R8, RZ, R9, R6 ;  /* 0x00000009ff087219 */ /* 0x000fe20000011406 */
[-C--:B------:R-:W-:Y:S02]  /*0480*/  IMAD R6, R5, R12.reuse, R5 ;  /* 0x0000000c05067224 */ /* 0x080fe400078e0205 */
[----:B------:R-:W-:Y:S02]  /*0490*/  VIADD R10, R7, 0x20 ;  /* 0x00000020070a7836 */ /* 0x000fe40000000000 */
[----:B------:R-:W-:-:S03]  /*04a0*/  IMAD R8, R5, R12, R8 ;  /* 0x0000000c05087224 */ /* 0x000fc600078e0208 */
[----:B------:R-:W-:Y:S02]  /*04b0*/  SHF.R.S32.HI R7, RZ, R10, R7 ;  /* 0x0000000aff077219 */ /* 0x000fe40000011407 */
[----:B------:R-:W-:Y:S02]  /*04c0*/  LEA R8, R8, UR4, 0x2 ;  /* 0x0000000408087c11 */ /* 0x000fe4000f8e10ff */
[----:B------:R-:W-:-:S04]  /*04d0*/  IADD3 R6, PT, PT, R6, R7, RZ ;  /* 0x0000000706067210 */ /* 0x000fc80007ffe0ff */
[----:B------:R-:W-:Y:S02]  /*04e0*/  LEA R7, R6, UR4, 0x2 ;  /* 0x0000000406077c11 */ /* 0x000fe4000f8e10ff */
[----:B------:R-:W-:Y:S04]  /*04f0*/  LDS R6, [R8+-0x4] ;  /* 0xfffffc0008067984 */ /* 0x000fe80000000800 */
[----:B------:R-:W1:Y:S02]  /*0500*/  LDS R9, [R7+-0x4] ;  /* 0xfffffc0007097984 */ /* 0x000e640000000800 */
[----:B-1----:R-:W-:Y:S02]  /*0510*/  FADD R6, R6, R9 ;  /* 0x0000000906067221 */ /* 0x002fe40000000000 */
[----:B------:R1:W-:Y:S04]  /*0520*/  STS [R8+-0x4], R9 ;  /* 0xfffffc0908007388 */ /* 0x0003e80000000800 */
[----:B------:R1:W-:Y:S02]  /*0530*/  STS [R7+-0x4], R6 ;  /* 0xfffffc0607007388 */ /* 0x0003e40000000800 */
.L_x_6:
[----:B0-----:R-:W-:Y:S05]  /*0540*/  BSYNC.RECONVERGENT B0 ;  /* 0x0000000000007941 */ /* 0x001fea0003800200 */
.L_x_5:
[----:B------:R-:W-:-:S09]  /*0550*/  UISETP.GE.AND UP0, UPT, UR5, UR6, UPT ;  /* 0x000000060500728c */ /* 0x000fd2000bf06270 */
[----:B------:R-:W-:Y:S05]  /*0560*/  BRA.U !UP0, `(.L_x_7) ;  /* 0xfffffffd089c7547 */ /* 0x000fea000b83ffff */
.L_x_4:
[----:B------:R-:W-:Y:S08]  /*0570*/  BAR.SYNC.DEFER_BLOCKING 0x0 ;  /* 0x0000000000007b1d */ /* 0x000ff00000010000 */
[----:B-1----:R-:W0:Y:S01]  /*0580*/  LDC.64 R6, c[0x0][0x380] ;  /* 0x0000e000ff067b82 */ /* 0x002e220000000a00 */
[----:B------:R-:W1:Y:S04]  /*0590*/  LDS R3, [R3] ;  /* 0x0000000003037984 */ /* 0x000e680000000800 */
[----:B------:R-:W2:Y:S01]  /*05a0*/  LDS R5, [R4] ;  /* 0x0000000004057984 */ /* 0x000ea20000000800 */
[----:B0-----:R-:W-:-:S04]  /*05b0*/  IMAD.WIDE.U32 R6, R0, 0x4, R6 ;  /* 0x0000000400067825 */ /* 0x001fc800078e0006 */
[----:B------:R-:W-:Y:S01]  /*05c0*/  IMAD.WIDE.U32 R8, R2, 0x4, R6 ;  /* 0x0000000402087825 */ /* 0x000fe200078e0006 */
[----:B-1----:R-:W-:Y:S04]  /*05d0*/  STG.E desc[UR8][R6.64], R3 ;  /* 0x0000000306007986 */ /* 0x002fe8000c101908 */
[----:B--2---:R-:W-:Y:S01]  /*05e0*/  STG.E desc[UR8][R8.64], R5 ;  /* 0x0000000508007986 */ /* 0x004fe2000c101908 */
[----:B------:R-:W-:Y:S05]  /*05f0*/  EXIT ;  /* 0x000000000000794d */ /* 0x000fea0003800000 */
.L_x_8:
[----:B------:R-:W-:-:S00]  /*0600*/  BRA `(.L_x_8) ;  /* 0xfffffffc00fc7947 */ /* 0x000fc0000383ffff */
[----:B------:R-:W-:-:S00]  /*0610*/  NOP ;  /* 0x0000000000007918 */ /* 0x000fc00000000000 */
        /* <DEDUP_REMOVED lines=14> */
.L_x_24:


//--------------------- .text._Z8addArrayPfS_ii   --------------------------
	.section	.text._Z8addArrayPfS_ii,"ax",@progbits
	.align	128
        .global         _Z8addArrayPfS_ii
        .type           _Z8addArrayPfS_ii,@function
        .size           _Z8addArrayPfS_ii,(.L_x_25 - _Z8addArrayPfS_ii)
        .other          _Z8addArrayPfS_ii,@"STO_CUDA_ENTRY STV_DEFAULT"
_Z8addArrayPfS_ii:
.text._Z8addArrayPfS_ii:
[----:B------:R-:W-:Y:S01]  /*0000*/  LDC R1, c[0x0][0x37c] ;  /* 0x0000df00ff017b82 */ /* 0x000fe20000000800 */
[----:B------:R-:W0:Y:S01]  /*0010*/  S2R R9, SR_TID.X ;  /* 0x0000000000097919 */ /* 0x000e220000002100 */
[----:B------:R-:W1:Y:S06]  /*0020*/  LDCU UR4, c[0x0][0x370] ;  /* 0x00006e00ff0477ac */ /* 0x000e6c0008000800 */
[----:B------:R-:W0:Y:S01]  /*0030*/  S2UR UR5, SR_CTAID.X ;  /* 0x00000000000579c3 */ /* 0x000e220000002500 */
[----:B------:R-:W2:Y:S07]  /*0040*/  LDCU UR6, c[0x0][0x394] ;  /* 0x00007280ff0677ac */ /* 0x000eae0008000800 */
[----:B------:R-:W0:Y:S02]  /*0050*/  LDC R0, c[0x0][0x360] ;  /* 0x0000d800ff007b82 */ /* 0x000e240000000800 */
[----:B0-----:R-:W-:-:S02]  /*0060*/  IMAD R9, R0, UR5, R9 ;  /* 0x0000000500097c24 */ /* 0x001fc4000f8e0209 */
[----:B-1----:R-:W-:-:S03]  /*0070*/  IMAD R0, R0, UR4, RZ ;  /* 0x0000000400007c24 */ /* 0x002fc6000f8e02ff */
[----:B--2---:R-:W-:-:S13]  /*0080*/  ISETP.GE.AND P0, PT, R9, UR6, PT ;  /* 0x0000000609007c0c */ /* 0x004fda000bf06270 */
[----:B------:R-:W-:Y:S05]  /*0090*/  @P0 EXIT ;  /* 0x000000000000094d */ /* 0x000fea0003800000 */
[----:B------:R-:W0:Y:S01]  /*00a0*/  I2F.U32.RP R7, R0 ;  /* 0x0000000000077306 */ /* 0x000e220000209000 */
[C---:B------:R-:W-:Y:S01]  /*00b0*/  IADD3 R4, PT, PT, R0.reuse, R9, RZ ;  /* 0x0000000900047210 */ /* 0x040fe20007ffe0ff */
[----:B------:R-:W-:Y:S01]  /*00c0*/  IMAD.MOV R11, RZ, RZ, -R0 ;  /* 0x000000ffff0b7224 */ /* 0x000fe200078e0a00 */
[----:B------:R-:W-:Y:S01]  /*00d0*/  ISETP.NE.U32.AND P2, PT, R0, RZ, PT ;  /* 0x000000ff0000720c */ /* 0x000fe20003f45070 */
[----:B------:R-:W1:Y:S01]  /*00e0*/  LDCU.64 UR4, c[0x0][0x358] ;  /* 0x00006b00ff0477ac */ /* 0x000e620008000a00 */
[C---:B------:R-:W-:Y:S01]  /*00f0*/  ISETP.GE.AND P0, PT, R4.reuse, UR6, PT ;  /* 0x0000000604007c0c */ /* 0x040fe2000bf06270 */
[----:B------:R-:W-:Y:S01]  /*0100*/  BSSY.RECONVERGENT B0, `(.L_x_9) ;  /* 0x0000042000007945 */ /* 0x000fe20003800200 */
[----:B------:R-:W-:Y:S02]  /*0110*/  VIMNMX R5, PT, PT, R4, UR6, !PT ;  /* 0x0000000604057c48 */ /* 0x000fe4000ffe0100 */
[----:B------:R-:W-:-:S04]  /*0120*/  SEL R6, RZ, 0x1, P0 ;  /* 0x00000001ff067807 */ /* 0x000fc80000000000 */
[----:B------:R-:W-:Y:S01]  /*0130*/  IADD3 R5, PT, PT, R5, -R4, -R6 ;  /* 0x8000000405057210 */ /* 0x000fe20007ffe806 */
[----:B0-----:R-:W0:Y:S02]  /*0140*/  MUFU.RCP R7, R7 ;  /* 0x0000000700077308 */ /* 0x001e240000001000 */
[----:B0-----:R-:W-:-:S06]  /*0150*/  VIADD R2, R7, 0xffffffe ;  /* 0x0ffffffe07027836 */ /* 0x001fcc0000000000 */
[----:B------:R0:W2:Y:S02]  /*0160*/  F2I.FTZ.U32.TRUNC.NTZ R3, R2 ;  /* 0x0000000200037305 */ /* 0x0000a4000021f000 */
[----:B0-----:R-:W-:Y:S02]  /*0170*/  IMAD.MOV.U32 R2, RZ, RZ, RZ ;  /* 0x000000ffff027224 */ /* 0x001fe400078e00ff */
[----:B--2---:R-:W-:-:S04]  /*0180*/  IMAD R11, R11, R3, RZ ;  /* 0x000000030b0b7224 */ /* 0x004fc800078e02ff */
[----:B------:R-:W-:-:S06]  /*0190*/  IMAD.HI.U32 R8, R3, R11, R2 ;  /* 0x0000000b03087227 */ /* 0x000fcc00078e0002 */
[----:B------:R-:W-:-:S04]  /*01a0*/  IMAD.HI.U32 R3, R8, R5, RZ ;  /* 0x0000000508037227 */ /* 0x000fc800078e00ff */
[----:B------:R-:W-:-:S04]  /*01b0*/  IMAD.MOV R2, RZ, RZ, -R3 ;  /* 0x000000ffff027224 */ /* 0x000fc800078e0a03 */
[----:B------:R-:W-:-:S05]  /*01c0*/  IMAD R5, R0, R2, R5 ;  /* 0x0000000200057224 */ /* 0x000fca00078e0205 */
[----:B------:R-:W-:-:S13]  /*01d0*/  ISETP.GE.U32.AND P0, PT, R5, R0, PT ;  /* 0x000000000500720c */ /* 0x000fda0003f06070 */
[----:B------:R-:W-:Y:S01]  /*01e0*/  @P0 IADD3 R5, PT, PT, -R0, R5, RZ ;  /* 0x0000000500050210 */ /* 0x000fe20007ffe1ff */
[----:B------:R-:W-:-:S03]  /*01f0*/  @P0 VIADD R3, R3, 0x1 ;  /* 0x0000000103030836 */ /* 0x000fc60000000000 */
[----:B------:R-:W-:-:S13]  /*0200*/  ISETP.GE.U32.AND P1, PT, R5, R0, PT ;  /* 0x000000000500720c */ /* 0x000fda0003f26070 */
[----:B------:R-:W-:Y:S01]  /*0210*/  @P1 VIADD R3, R3, 0x1 ;  /* 0x0000000103031836 */ /* 0x000fe20000000000 */
[----:B------:R-:W-:-:S04]  /*0220*/  @!P2 LOP3.LUT R3, RZ, R0, RZ, 0x33, !PT ;  /* 0x00000000ff03a212 */ /* 0x000fc800078e33ff */
[----:B------:R-:W-:-:S04]  /*0230*/  IADD3 R6, PT, PT, R6, R3, RZ ;  /* 0x0000000306067210 */ /* 0x000fc80007ffe0ff */
[C---:B------:R-:W-:Y:S02]  /*0240*/  LOP3.LUT R2, R6.reuse, 0x3, RZ, 0xc0, !PT ;  /* 0x0000000306027812 */ /* 0x040fe400078ec0ff */
[----:B------:R-:W-:Y:S02]  /*0250*/  ISETP.GE.U32.AND P0, PT, R6, 0x3, PT ;  /* 0x000000030600780c */ /* 0x000fe40003f06070 */
[----:B------:R-:W-:-:S13]  /*0260*/  ISETP.NE.AND P1, PT, R2, 0x3, PT ;  /* 0x000000030200780c */ /* 0x000fda0003f25270 */
[----:B-1----:R-:W-:Y:S05]  /*0270*/  @!P1 BRA `(.L_x_10) ;  /* 0x0000000000a89947 */ /* 0x002fea0003800000 */
[----:B------:R-:W0:Y:S01]  /*0280*/  LDC R15, c[0x0][0x390] ;  /* 0x0000e400ff0f7b82 */ /* 0x000e220000000800 */
[----:B------:R-:W-:-:S04]  /*0290*/  IADD3 R6, PT, PT, R6, 0x1, RZ ;  /* 0x0000000106067810 */ /* 0x000fc80007ffe0ff */
[----:B------:R-:W-:Y:S01]  /*02a0*/  LOP3.LUT R12, R6, 0x3, RZ, 0xc0, !PT ;  /* 0x00000003060c7812 */ /* 0x000fe200078ec0ff */
[----:B------:R-:W-:Y:S02]  /*02b0*/  IMAD.MOV.U32 R6, RZ, RZ, RZ ;  /* 0x000000ffff067224 */ /* 0x000fe400078e00ff */
[----:B------:R-:W1:Y:S02]  /*02c0*/  LDC R10, c[0x0][0x390] ;  /* 0x0000e400ff0a7b82 */ /* 0x000e640000000800 */
[----:B------:R-:W-:-:S06]  /*02d0*/  IMAD.MOV R14, RZ, RZ, -R12 ;  /* 0x000000ffff0e7224 */ /* 0x000fcc00078e0a0c */
[----:B------:R-:W2:Y:S01]  /*02e0*/  LDC.64 R2, c[0x0][0x388] ;  /* 0x0000e200ff027b82 */ /* 0x000ea20000000a00 */
[----:B0-----:R-:W-:-:S07]  /*02f0*/  IABS R8, R15 ;  /* 0x0000000f00087213 */ /* 0x001fce0000000000 */
[----:B------:R-:W0:Y:S01]  /*0300*/  LDC.64 R4, c[0x0][0x380] ;  /* 0x0000e000ff047b82 */ /* 0x000e220000000a00 */
[----:B------:R-:W-:Y:S01]  /*0310*/  ISETP.NE.AND P1, PT, R15, RZ, PT ;  /* 0x000000ff0f00720c */ /* 0x000fe20003f25270 */
[----:B------:R-:W3:Y:S01]  /*0320*/  I2F.RP R11, R8 ;  /* 0x00000008000b7306 */ /* 0x000ee20000209400 */
[----:B------:R-:W-:-:S07]  /*0330*/  LOP3.LUT R15, RZ, R15, RZ, 0x33, !PT ;  /* 0x0000000fff0f7212 */ /* 0x000fce00078e33ff */
[----:B---3--:R-:W3:Y:S02]  /*0340*/  MUFU.RCP R11, R11 ;  /* 0x0000000b000b7308 */ /* 0x008ee40000001000 */
[----:B---3--:R-:W-:-:S06]  /*0350*/  VIADD R7, R11, 0xffffffe ;  /* 0x0ffffffe0b077836 */ /* 0x008fcc0000000000 */
[----:B------:R-:W3:Y:S02]  /*0360*/  F2I.FTZ.U32.TRUNC.NTZ R7, R7 ;  /* 0x0000000700077305 */ /* 0x000ee4000021f000 */
[----:B---3--:R-:W-:-:S04]  /*0370*/  IMAD.MOV R13, RZ, RZ, -R7 ;  /* 0x000000ffff0d7224 */ /* 0x008fc800078e0a07 */
[----:B------:R-:W-:-:S04]  /*0380*/  IMAD R13, R13, R8, RZ ;  /* 0x000000080d0d7224 */ /* 0x000fc800078e02ff */
[----:B012---:R-:W-:-:S07]  /*0390*/  IMAD.HI.U32 R11, R7, R13, R6 ;  /* 0x0000000d070b7227 */ /* 0x007fce00078e0006 */
.L_x_11:
[----:B------:R-:W-:Y:S02]  /*03a0*/  IABS R12, R9 ;  /* 0x00000009000c7213 */ /* 0x000fe40000000000 */
[----:B------:R-:W-:-:S03]  /*03b0*/  IABS R16, R10 ;  /* 0x0000000a00107213 */ /* 0x000fc60000000000 */
[----:B0-----:R-:W-:-:S05]  /*03c0*/  IMAD.HI.U32 R6, R11, R12, RZ ;  /* 0x0000000c0b067227 */ /* 0x001fca00078e00ff */
[----:B------:R-:W-:-:S05]  /*03d0*/  IADD3 R7, PT, PT, -R6, RZ, RZ ;  /* 0x000000ff06077210 */ /* 0x000fca0007ffe1ff */
[----:B------:R-:W-:-:S05]  /*03e0*/  IMAD R7, R16, R7, R12 ;  /* 0x0000000710077224 */ /* 0x000fca00078e020c */
[----:B------:R-:W-:-:S13]  /*03f0*/  ISETP.GT.U32.AND P3, PT, R8, R7, PT ;  /* 0x000000070800720c */ /* 0x000fda0003f64070 */
[----:B------:R-:W-:Y:S02]  /*0400*/  @!P3 IMAD.IADD R7, R7, 0x1, -R16 ;  /* 0x000000010707b824 */ /* 0x000fe400078e0a10 */
[----:B------:R-:W-:-:S03]  /*0410*/  @!P3 VIADD R6, R6, 0x1 ;  /* 0x000000010606b836 */ /* 0x000fc60000000000 */
[----:B------:R-:W-:Y:S02]  /*0420*/  ISETP.GE.U32.AND P2, PT, R7, R8, PT ;  /* 0x000000080700720c */ /* 0x000fe40003f46070 */
[----:B------:R-:W-:-:S04]  /*0430*/  LOP3.LUT R7, R9, R10, RZ, 0x3c, !PT ;  /* 0x0000000a09077212 */ /* 0x000fc800078e3cff */
[----:B------:R-:W-:-:S07]  /*0440*/  ISETP.GE.AND P4, PT, R7, RZ, PT ;  /* 0x000000ff0700720c */ /* 0x000fce0003f86270 */
[----:B------:R-:W-:-:S06]  /*0450*/  @P2 IADD3 R6, PT, PT, R6, 0x1, RZ ;  /* 0x0000000106062810 */ /* 0x000fcc0007ffe0ff */
[----:B------:R-:W-:-:S05]  /*0460*/  @!P4 IMAD.MOV R6, RZ, RZ, -R6 ;  /* 0x000000ffff06c224 */ /* 0x000fca00078e0a06 */
[----:B------:R-:W-:Y:S01]  /*0470*/  SEL R13, R15, R6, !P1 ;  /* 0x000000060f0d7207 */ /* 0x000fe20004800000 */
[----:B------:R-:W-:-:S04]  /*0480*/  IMAD.WIDE R6, R9, 0x4, R2 ;  /* 0x0000000409067825 */ /* 0x000fc800078e0202 */
[----:B------:R-:W-:Y:S01]  /*0490*/  IMAD.WIDE R12, R13, 0x4, R4 ;  /* 0x000000040d0c7825 */ /* 0x000fe200078e0204 */
[----:B------:R-:W2:Y:S05]  /*04a0*/  LDG.E R17, desc[UR4][R6.64] ;  /* 0x0000000406117981 */ /* 0x000eaa000c1e1900 */
[----:B------:R-:W2:Y:S01]  /*04b0*/  LDG.E R12, desc[UR4][R12.64] ;  /* 0x000000040c0c7981 */ /* 0x000ea2000c1e1900 */
[----:B------:R-:W-:Y:S01]  /*04c0*/  VIADD R14, R14, 0x1 ;  /* 0x000000010e0e7836 */ /* 0x000fe20000000000 */
[----:B------:R-:W-:-:S04]  /*04d0*/  IADD3 R9, PT, PT, R0, R9, RZ ;  /* 0x0000000900097210 */ /* 0x000fc80007ffe0ff */
[----:B------:R-:W-:Y:S01]  /*04e0*/  ISETP.NE.AND P2, PT, R14, RZ, PT ;  /* 0x000000ff0e00720c */ /* 0x000fe20003f45270 */
[----:B--2---:R-:W-:-:S05]  /*04f0*/  FADD R17, R12, R17 ;  /* 0x000000110c117221 */ /* 0x004fca0000000000 */
[----:B------:R0:W-:Y:S07]  /*0500*/  STG.E desc[UR4][R6.64], R17 ;  /* 0x0000001106007986 */ /* 0x0001ee000c101904 */
[----:B------:R-:W-:Y:S05]  /*0510*/  @P2 BRA `(.L_x_11) ;  /* 0xfffffffc00a02947 */ /* 0x000fea000383ffff */
.L_x_10:
[----:B------:R-:W-:Y:S05]  /*0520*/  BSYNC.RECONVERGENT B0 ;  /* 0x0000000000007941 */ /* 0x000fea0003800200 */
.L_x_9:
[----:B------:R-:W-:Y:S05]  /*0530*/  @!P0 EXIT ;  /* 0x000000000000894d */ /* 0x000fea0003800000 */
[----:B------:R-:W1:Y:S01]  /*0540*/  LDC R2, c[0x0][0x390] ;  /* 0x0000e400ff027b82 */ /* 0x000e620000000800 */
[----:B------:R-:W2:Y:S07]  /*0550*/  LDCU UR6, c[0x0][0x394] ;  /* 0x00007280ff0677ac */ /* 0x000eae0008000800 */
[----:B------:R-:W3:Y:S08]  /*0560*/  LDC R8, c[0x0][0x390] ;  /* 0x0000e400ff087b82 */ /* 0x000ef00000000800 */
[----:B------:R-:W4:Y:S01]  /*0570*/  LDC.64 R4, c[0x0][0x388] ;  /* 0x0000e200ff047b82 */ /* 0x000f220000000a00 */
[----:B-1----:R-:W-:-:S07]  /*0580*/  IABS R15, R2 ;  /* 0x00000002000f7213 */ /* 0x002fce0000000000 */
[----:B------:R-:W1:Y:S01]  /*0590*/  LDC.64 R2, c[0x0][0x380] ;  /* 0x0000e000ff027b82 */ /* 0x000e620000000a00 */
[----:B------:R-:W5:Y:S08]  /*05a0*/  I2F.RP R10, R15 ;  /* 0x0000000f000a7306 */ /* 0x000f700000209400 */
[----:B-----5:R-:W0:Y:S02]  /*05b0*/  MUFU.RCP R10, R10 ;  /* 0x0000000a000a7308 */ /* 0x020e240000001000 */
[----:B0-----:R-:W-:-:S06]  /*05c0*/  VIADD R6, R10, 0xffffffe ;  /* 0x0ffffffe0a067836 */ /* 0x001fcc0000000000 */
[----:B------:R0:W5:Y:S02]  /*05d0*/  F2I.FTZ.U32.TRUNC.NTZ R7, R6 ;  /* 0x0000000600077305 */ /* 0x000164000021f000 */
[----:B0-----:R-:W-:Y:S02]  /*05e0*/  HFMA2 R6, -RZ, RZ, 0, 0 ;  /* 0x00000000ff067431 */ /* 0x001fe400000001ff */
[----:B-----5:R-:W-:-:S04]  /*05f0*/  IMAD.MOV R12, RZ, RZ, -R7 ;  /* 0x000000ffff0c7224 */ /* 0x020fc800078e0a07 */
[----:B------:R-:W-:-:S04]  /*0600*/  IMAD R11, R12, R15, RZ ;  /* 0x0000000f0c0b7224 */ /* 0x000fc800078e02ff */
[----:B-1234-:R-:W-:-:S07]  /*0610*/  IMAD.HI.U32 R14, R7, R11, R6 ;  /* 0x0000000b070e7227 */ /* 0x01efce00078e0006 */
.L_x_12:
[----:B0-----:R-:W-:Y:S02]  /*0620*/  IABS R7, R9 ;  /* 0x0000000900077213 */ /* 0x001fe40000000000 */
[-C--:B------:R-:W-:Y:S02]  /*0630*/  IABS R10, R8.reuse ;  /* 0x00000008000a7213 */ /* 0x080fe40000000000 */
[----:B------:R-:W-:Y:S01]  /*0640*/  LOP3.LUT R11, RZ, R8, RZ, 0x33, !PT ;  /* 0x00000008ff0b7212 */ /* 0x000fe200078e33ff */
[----:B------:R-:W-:-:S04]  /*0650*/  IMAD.HI.U32 R14, R14, R7, RZ ;  /* 0x000000070e0e7227 */ /* 0x000fc800078e00ff */
[----:B------:R-:W-:-:S04]  /*0660*/  IMAD.MOV R6, RZ, RZ, -R14 ;  /* 0x000000ffff067224 */ /* 0x000fc800078e0a0e */
[----:B------:R-:W-:-:S05]  /*0670*/  IMAD R6, R10, R6, R7 ;  /* 0x000000060a067224 */ /* 0x000fca00078e0207 */
[----:B------:R-:W-:-:S13]  /*0680*/  ISETP.GT.U32.AND P1, PT, R15, R6, PT ;  /* 0x000000060f00720c */ /* 0x000fda0003f24070 */
[----:B------:R-:W-:Y:S01]  /*0690*/  @!P1 IMAD.IADD R6, R6, 0x1, -R10 ;  /* 0x0000000106069824 */ /* 0x000fe200078e0a0a */
[----:B------:R-:W-:-:S04]  /*06a0*/  @!P1 IADD3 R14, PT, PT, R14, 0x1, RZ ;  /* 0x000000010e0e9810 */ /* 0x000fc80007ffe0ff */
[----:B------:R-:W-:Y:S02]  /*06b0*/  ISETP.GE.U32.AND P0, PT, R6, R15, PT ;  /* 0x0000000f0600720c */ /* 0x000fe40003f06070 */
[----:B------:R-:W-:-:S04]  /*06c0*/  LOP3.LUT R6, R9, R8, RZ, 0x3c, !PT ;  /* 0x0000000809067212 */ /* 0x000fc800078e3cff */
[----:B------:R-:W-:Y:S01]  /*06d0*/  ISETP.GE.AND P2, PT, R6, RZ, PT ;  /* 0x000000ff0600720c */ /* 0x000fe20003f46270 */
[----:B------:R-:W-:-:S05]  /*06e0*/  IMAD.WIDE R6, R9, 0x4, R4 ;  /* 0x0000000409067825 */ /* 0x000fca00078e0204 */
[----:B------:R-:W2:Y:S01]  /*06f0*/  LDG.E R12, desc[UR4][R6.64] ;  /* 0x00000004060c7981 */ /* 0x000ea2000c1e1900 */
[----:B------:R-:W-:Y:S01]  /*0700*/  @P0 VIADD R14, R14, 0x1 ;  /* 0x000000010e0e0836 */ /* 0x000fe20000000000 */
[----:B------:R-:W-:-:S05]  /*0710*/  ISETP.NE.AND P0, PT, R8, RZ, PT ;  /* 0x000000ff0800720c */ /* 0x000fca0003f05270 */
[----:B------:R-:W-:-:S05]  /*0720*/  @!P2 IMAD.MOV R14, RZ, RZ, -R14 ;  /* 0x000000ffff0ea224 */ /* 0x000fca00078e0a0e */
[----:B------:R-:W-:-:S05]  /*0730*/  SEL R17, R11, R14, !P0 ;  /* 0x0000000e0b117207 */ /* 0x000fca0004000000 */
[----:B------:R-:W-:-:S05]  /*0740*/  IMAD.WIDE R16, R17, 0x4, R2 ;  /* 0x0000000411107825 */ /* 0x000fca00078e0202 */
[----:B------:R0:W2:Y:S01]  /*0750*/  LDG.E R13, desc[UR4][R16.64] ;  /* 0x00000004100d7981 */ /* 0x0000a2000c1e1900 */
[----:B------:R-:W1:Y:S08]  /*0760*/  I2F.RP R18, R10 ;  /* 0x0000000a00127306 */ /* 0x000e700000209400 */
[----:B-1----:R-:W1:Y:S02]  /*0770*/  MUFU.RCP R18, R18 ;  /* 0x0000001200127308 */ /* 0x002e640000001000 */
[----:B-1----:R-:W-:-:S06]  /*0780*/  IADD3 R19, PT, PT, R18, 0xffffffe, RZ ;  /* 0x0ffffffe12137810 */ /* 0x002fcc0007ffe0ff */
[----:B------:R-:W1:Y:S01]  /*0790*/  F2I.FTZ.U32.TRUNC.NTZ R15, R19 ;  /* 0x00000013000f7305 */ /* 0x000e62000021f000 */
[----:B------:R-:W-:Y:S01]  /*07a0*/  IMAD.IADD R9, R0, 0x1, R9 ;  /* 0x0000000100097824 */ /* 0x000fe200078e0209 */
[----:B------:R-:W-:-:S04]  /*07b0*/  MOV R14, RZ ;  /* 0x000000ff000e7202 */ /* 0x000fc80000000f00 */
[----:B------:R-:W-:Y:S01]  /*07c0*/  IABS R20, R9 ;  /* 0x0000000900147213 */ /* 0x000fe20000000000 */
[----:B-1----:R-:W-:-:S04]  /*07d0*/  IMAD.MOV R21, RZ, RZ, -R15 ;  /* 0x000000ffff157224 */ /* 0x002fc800078e0a0f */
[----:B------:R-:W-:-:S04]  /*07e0*/  IMAD R21, R21, R10, RZ ;  /* 0x0000000a15157224 */ /* 0x000fc800078e02ff */
[----:B------:R-:W-:-:S04]  /*07f0*/  IMAD.HI.U32 R14, R15, R21, R14 ;  /* 0x000000150f0e7227 */ /* 0x000fc800078e000e */
[----:B------:R-:W-:-:S04]  /*0800*/  IMAD.MOV.U32 R15, RZ, RZ, R20 ;  /* 0x000000ffff0f7224 */ /* 0x000fc800078e0014 */
[----:B0-----:R-:W-:-:S04]  /*0810*/  IMAD.HI.U32 R16, R14, R15, RZ ;  /* 0x0000000f0e107227 */ /* 0x001fc800078e00ff */
[----:B------:R-:W-:-:S04]  /*0820*/  IMAD.MOV R18, RZ, RZ, -R16 ;  /* 0x000000ffff127224 */ /* 0x000fc800078e0a10 */
[----:B------:R-:W-:Y:S01]  /*0830*/  IMAD R18, R10, R18, R15 ;  /* 0x000000120a127224 */ /* 0x000fe200078e020f */
[----:B------:R-:W-:-:S04]  /*0840*/  MOV R15, R10 ;  /* 0x0000000a000f7202 */ /* 0x000fc80000000f00 */
[----:B------:R-:W-:Y:S02]  /*0850*/  ISETP.GT.U32.AND P2, PT, R15, R18, PT ;  /* 0x000000120f00720c */ /* 0x000fe40003f44070 */
[----:B------:R-:W-:-:S11]  /*0860*/  LOP3.LUT R17, R9, R8, RZ, 0x3c, !PT ;  /* 0x0000000809117212 */ /* 0x000fd600078e3cff */
[----:B------:R-:W-:-:S05]  /*0870*/  @!P2 IMAD.IADD R18, R18, 0x1, -R10 ;  /* 0x000000011212a824 */ /* 0x000fca00078e0a0a */
[----:B------:R-:W-:Y:S02]  /*0880*/  ISETP.GE.U32.AND P1, PT, R18, R15, PT ;  /* 0x0000000f1200720c */ /* 0x000fe40003f26070 */
[----:B------:R-:W-:Y:S01]  /*0890*/  ISETP.GE.AND P3, PT, R17, RZ, PT ;  /* 0x000000ff1100720c */ /* 0x000fe20003f66270 */
[----:B------:R-:W-:-:S10]  /*08a0*/  @!P2 VIADD R16, R16, 0x1 ;  /* 0x000000011010a836 */ /* 0x000fd40000000000 */
[----:B------:R-:W-:-:S05]  /*08b0*/  @P1 IADD3 R16, PT, PT, R16, 0x1, RZ ;  /* 0x0000000110101810 */ /* 0x000fca0007ffe0ff */
[----:B------:R-:W-:-:S05]  /*08c0*/  @!P3 IMAD.MOV R16, RZ, RZ, -R16 ;  /* 0x000000ffff10b224 */ /* 0x000fca00078e0a10 */
[----:B------:R-:W-:-:S05]  /*08d0*/  SEL R17, R11, R16, !P0 ;  /* 0x000000100b117207 */ /* 0x000fca0004000000 */
[----:B------:R-:W-:-:S04]  /*08e0*/  IMAD.WIDE R16, R17, 0x4, R2 ;  /* 0x0000000411107825 */ /* 0x000fc800078e0202 */
[----:B--2---:R-:W-:Y:S01]  /*08f0*/  FADD R19, R13, R12 ;  /* 0x0000000c0d137221 */ /* 0x004fe20000000000 */
[----:B------:R-:W-:-:S04]  /*0900*/  IMAD.WIDE R12, R0, 0x4, R6 ;  /* 0x00000004000c7825 */ /* 0x000fc800078e0206 */
[----:B------:R0:W-:Y:S04]  /*0910*/  STG.E desc[UR4][R6.64], R19 ;  /* 0x0000001306007986 */ /* 0x0001e8000c101904 */
[----:B------:R-:W2:Y:S04]  /*0920*/  LDG.E R21, desc[UR4][R12.64] ;  /* 0x000000040c157981 */ /* 0x000ea8000c1e1900 */
[----:B------:R1:W2:Y:S01]  /*0930*/  LDG.E R16, desc[UR4][R16.64] ;  /* 0x0000000410107981 */ /* 0x0002a2000c1e1900 */
[----:B------:R-:W-:-:S04]  /*0940*/  IADD3 R9, PT, PT, R0, R9, RZ ;  /* 0x0000000900097210 */ /* 0x000fc80007ffe0ff */
[----:B------:R-:W-:-:S05]  /*0950*/  IABS R23, R9 ;  /* 0x0000000900177213 */ /* 0x000fca0000000000 */
[----:B------:R-:W-:-:S04]  /*0960*/  IMAD.HI.U32 R18, R14, R23, RZ ;  /* 0x000000170e127227 */ /* 0x000fc800078e00ff */
[----:B------:R-:W-:-:S04]  /*0970*/  IMAD.MOV R20, RZ, RZ, -R18 ;  /* 0x000000ffff147224 */ /* 0x000fc800078e0a12 */
[----:B------:R-:W-:-:S05]  /*0980*/  IMAD R20, R10, R20, R23 ;  /* 0x000000140a147224 */ /* 0x000fca00078e0217 */
[----:B------:R-:W-:Y:S02]  /*0990*/  ISETP.GT.U32.AND P2, PT, R15, R20, PT ;  /* 0x000000140f00720c */ /* 0x000fe40003f44070 */
[----:B0-----:R-:W-:-:S11]  /*09a0*/  LOP3.LUT R6, R9, R8, RZ, 0x3c, !PT ;  /* 0x0000000809067212 */ /* 0x001fd600078e3cff */
[----:B------:R-:W-:-:S04]  /*09b0*/  @!P2 IADD3 R20, PT, PT, R20, -R10, RZ ;  /* 0x8000000a1414a210 */ /* 0x000fc80007ffe0ff */
[----:B------:R-:W-:Y:S02]  /*09c0*/  ISETP.GE.U32.AND P1, PT, R20, R15, PT ;  /* 0x0000000f1400720c */ /* 0x000fe40003f26070 */
[----:B------:R-:W-:Y:S01]  /*09d0*/  ISETP.GE.AND P3, PT, R6, RZ, PT ;  /* 0x000000ff0600720c */ /* 0x000fe20003f66270 */
[----:B------:R-:W-:-:S10]  /*09e0*/  @!P2 VIADD R18, R18, 0x1 ;  /* 0x000000011212a836 */ /* 0x000fd40000000000 */
[----:B------:R-:W-:-:S05]  /*09f0*/  @P1 IADD3 R18, PT, PT, R18, 0x1, RZ ;  /* 0x0000000112121810 */ /* 0x000fca0007ffe0ff */
[----:B------:R-:W-:-:S05]  /*0a00*/  @!P3 IMAD.MOV R18, RZ, RZ, -R18 ;  /* 0x000000ffff12b224 */ /* 0x000fca00078e0a12 */
[----:B-1----:R-:W-:Y:S01]  /*0a10*/  SEL R17, R11, R18, !P0 ;  /* 0x000000120b117207 */ /* 0x002fe20004000000 */
[----:B------:R-:W-:-:S04]  /*0a20*/  IMAD.WIDE R6, R0, 0x4, R12 ;  /* 0x0000000400067825 */ /* 0x000fc800078e020c */
[----:B--2---:R-:W-:Y:S01]  /*0a30*/  FADD R21, R16, R21 ;  /* 0x0000001510157221 */ /* 0x004fe20000000000 */
[----:B------:R-:W-:-:S04]  /*0a40*/  IMAD.WIDE R16, R17, 0x4, R2 ;  /* 0x0000000411107825 */ /* 0x000fc800078e0202 */
[----:B------:R0:W-:Y:S04]  /*0a50*/  STG.E desc[UR4][R12.64], R21 ;  /* 0x000000150c007986 */ /* 0x0001e8000c101904 */
[----:B------:R-:W2:Y:S04]  /*0a60*/  LDG.E R16, desc[UR4][R16.64] ;  /* 0x0000000410107981 */ /* 0x000ea8000c1e1900 */
[----:B------:R-:W2:Y:S01]  /*0a70*/  LDG.E R19, desc[UR4][R6.64] ;  /* 0x0000000406137981 */ /* 0x000ea2000c1e1900 */
[----:B------:R-:W-:-:S04]  /*0a80*/  IADD3 R9, PT, PT, R0, R9, RZ ;  /* 0x0000000900097210 */ /* 0x000fc80007ffe0ff */
[----:B------:R-:W-:-:S05]  /*0a90*/  IABS R23, R9 ;  /* 0x0000000900177213 */ /* 0x000fca0000000000 */
[----:B------:R-:W-:-:S04]  /*0aa0*/  IMAD.HI.U32 R18, R14, R23, RZ ;  /* 0x000000170e127227 */ /* 0x000fc800078e00ff */
[----:B------:R-:W-:-:S04]  /*0ab0*/  IMAD.MOV R20, RZ, RZ, -R18 ;  /* 0x000000ffff147224 */ /* 0x000fc800078e0a12 */
[----:B------:R-:W-:-:S05]  /*0ac0*/  IMAD R20, R10, R20, R23 ;  /* 0x000000140a147224 */ /* 0x000fca00078e0217 */
[----:B------:R-:W-:-:S13]  /*0ad0*/  ISETP.GT.U32.AND P2, PT, R15, R20, PT ;  /* 0x000000140f00720c */ /* 0x000fda0003f44070 */
[----:B------:R-:W-:Y:S02]  /*0ae0*/  @!P2 IADD3 R20, PT, PT, R20, -R10, RZ ;  /* 0x8000000a1414a210 */ /* 0x000fe40007ffe0ff */
[----:B------:R-:W-:Y:S02]  /*0af0*/  LOP3.LUT R10, R9, R8, RZ, 0x3c, !PT ;  /* 0x00000008090a7212 */ /* 0x000fe400078e3cff */
[----:B------:R-:W-:Y:S02]  /*0b00*/  ISETP.GE.U32.AND P1, PT, R20, R15, PT ;  /* 0x0000000f1400720c */ /* 0x000fe40003f26070 */
[----:B------:R-:W-:Y:S01]  /*0b10*/  ISETP.GE.AND P3, PT, R10, RZ, PT ;  /* 0x000000ff0a00720c */ /* 0x000fe20003f66270 */
[----:B------:R-:W-:-:S10]  /*0b20*/  @!P2 VIADD R18, R18, 0x1 ;  /* 0x000000011212a836 */ /* 0x000fd40000000000 */
[----:B------:R-:W-:-:S05]  /*0b30*/  @P1 IADD3 R18, PT, PT, R18, 0x1, RZ ;  /* 0x0000000112121810 */ /* 0x000fca0007ffe0ff */
[----:B------:R-:W-:-:S05]  /*0b40*/  @!P3 IMAD.MOV R18, RZ, RZ, -R18 ;  /* 0x000000ffff12b224 */ /* 0x000fca00078e0a12 */
[----:B------:R-:W-:Y:S01]  /*0b50*/  SEL R11, R11, R18, !P0 ;  /* 0x000000120b0b7207 */ /* 0x000fe20004000000 */
[----:B0-----:R-:W-:-:S04]  /*0b60*/  IMAD.WIDE R12, R0, 0x4, R6 ;  /* 0x00000004000c7825 */ /* 0x001fc800078e0206 */
[----:B------:R-:W-:-:S04]  /*0b70*/  IMAD.WIDE R10, R11, 0x4, R2 ;  /* 0x000000040b0a7825 */ /* 0x000fc800078e0202 */
[----:B--2---:R-:W-:-:S05]  /*0b80*/  FADD R19, R16, R19 ;  /* 0x0000001310137221 */ /* 0x004fca0000000000 */
[----:B------:R0:W-:Y:S04]  /*0b90*/  STG.E desc[UR4][R6.64], R19 ;  /* 0x0000001306007986 */ /* 0x0001e8000c101904 */
[----:B------:R-:W2:Y:S04]  /*0ba0*/  LDG.E R10, desc[UR4][R10.64] ;  /* 0x000000040a0a7981 */ /* 0x000ea8000c1e1900 */
[----:B------:R-:W2:Y:S01]  /*0bb0*/  LDG.E R17, desc[UR4][R12.64] ;  /* 0x000000040c117981 */ /* 0x000ea2000c1e1900 */
[----:B------:R-:W-:-:S04]  /*0bc0*/  IADD3 R9, PT, PT, R0, R9, RZ ;  /* 0x0000000900097210 */ /* 0x000fc80007ffe0ff */
[----:B------:R-:W-:Y:S01]  /*0bd0*/  ISETP.GE.AND P0, PT, R9, UR6, PT ;  /* 0x0000000609007c0c */ /* 0x000fe2000bf06270 */
[----:B--2---:R-:W-:-:S05]  /*0be0*/  FADD R17, R10, R17 ;  /* 0x000000110a117221 */ /* 0x004fca0000000000 */
[----:B------:R0:W-:Y:S07]  /*0bf0*/  STG.E desc[UR4][R12.64], R17 ;  /* 0x000000110c007986 */ /* 0x0001ee000c101904 */
[----:B------:R-:W-:Y:S05]  /*0c00*/  @!P0 BRA `(.L_x_12) ;  /* 0xfffffff800848947 */ /* 0x000fea000383ffff */
[----:B------:R-:W-:Y:S05]  /*0c10*/  EXIT ;  /* 0x000000000000794d */ /* 0x000fea0003800000 */
.L_x_13:
        /* <DEDUP_REMOVED lines=14> */
.L_x_25:


//--------------------- .text._Z4scanPfS_i        --------------------------
	.section	.text._Z4scanPfS_i,"ax",@progbits
	.align	128
        .global         _Z4scanPfS_i
        .type           _Z4scanPfS_i,@function
        .size           _Z4scanPfS_i,(.L_x_26 - _Z4scanPfS_i)
        .other          _Z4scanPfS_i,@"STO_CUDA_ENTRY STV_DEFAULT"
_Z4scanPfS_i:
.text._Z4scanPfS_i:
[----:B------:R-:W-:Y:S01]  /*0000*/  LDC R1, c[0x0][0x37c] ;  /* 0x0000df00ff017b82 */ /* 0x000fe20000000800 */
[----:B------:R-:W0:Y:S07]  /*0010*/  S2R R11, SR_TID.X ;  /* 0x00000000000b7919 */ /* 0x000e2e0000002100 */
[----:B------:R-:W0:Y:S01]  /*0020*/  S2UR UR4, SR_CTAID.X ;  /* 0x00000000000479c3 */ /* 0x000e220000002500 */
[----:B------:R-:W1:Y:S01]  /*0030*/  LDCU.64 UR8, c[0x0][0x358] ;  /* 0x00006b00ff0877ac */ /* 0x000e620008000a00 */
[----:B------:R-:W2:Y:S06]  /*0040*/  LDCU UR6, c[0x0][0x390] ;  /* 0x00007200ff0677ac */ /* 0x000eac0008000800 */
[----:B------:R-:W0:Y:S08]  /*0050*/  LDC R0, c[0x0][0x360] ;  /* 0x0000d800ff007b82 */ /* 0x000e300000000800 */
[----:B------:R-:W3:Y:S08]  /*0060*/  LDC.64 R2, c[0x0][0x388] ;  /* 0x0000e200ff027b82 */ /* 0x000ef00000000a00 */
[----:B------:R-:W4:Y:S01]  /*0070*/  S2UR UR5, SR_CgaCtaId ;  /* 0x00000000000579c3 */ /* 0x000f220000008800 */
[----:B0-----:R-:W-:-:S07]  /*0080*/  IMAD R0, R0, UR4, R11 ;  /* 0x0000000400007c24 */ /* 0x001fce000f8e020b */
[----:B------:R-:W0:Y:S01]  /*0090*/  LDC R8, c[0x0][0x390] ;  /* 0x0000e400ff087b82 */ /* 0x000e220000000800 */
[----:B------:R-:W-:-:S04]  /*00a0*/  IMAD.SHL.U32 R5, R0, 0x2, RZ ;  /* 0x0000000200057824 */ /* 0x000fc800078e00ff */
[----:B---3--:R-:W-:-:S05]  /*00b0*/  IMAD.WIDE R2, R5, 0x4, R2 ;  /* 0x0000000405027825 */ /* 0x008fca00078e0202 */
[----:B-1----:R-:W3:Y:S04]  /*00c0*/  LDG.E R6, desc[UR8][R2.64] ;  /* 0x0000000802067981 */ /* 0x002ee8000c1e1900 */
[----:B------:R1:W3:Y:S01]  /*00d0*/  LDG.E R7, desc[UR8][R2.64+0x4] ;  /* 0x0000040802077981 */ /* 0x0002e2000c1e1900 */
[----:B------:R-:W-:Y:S01]  /*00e0*/  UMOV UR4, 0x400 ;  /* 0x0000040000047882 */ /* 0x000fe20000000000 */
[----:B------:R-:W-:Y:S01]  /*00f0*/  ISETP.NE.AND P1, PT, R11, RZ, PT ;  /* 0x000000ff0b00720c */ /* 0x000fe20003f25270 */
[----:B----4-:R-:W-:Y:S02]  /*0100*/  ULEA UR4, UR5, UR4, 0x18 ;  /* 0x0000000405047291 */ /* 0x010fe4000f8ec0ff */
[----:B--2---:R-:W-:Y:S01]  /*0110*/  USHF.R.S32.HI UR5, URZ, 0x1, UR6 ;  /* 0x00000001ff057899 */ /* 0x004fe20008011406 */
[----:B0-----:R-:W-:-:S03]  /*0120*/  ISETP.GE.AND P2, PT, R8, 0x2, PT ;  /* 0x000000020800780c */ /* 0x001fc60003f46270 */
[----:B------:R-:W-:Y:S01]  /*0130*/  UISETP.GE.AND UP0, UPT, UR5, 0x1, UPT ;  /* 0x000000010500788c */ /* 0x000fe2000bf06270 */
[C---:B------:R-:W-:Y:S01]  /*0140*/  LEA R0, R11.reuse, UR4, 0x3 ;  /* 0x000000040b007c11 */ /* 0x040fe2000f8e18ff */
[----:B-1----:R-:W-:Y:S01]  /*0150*/  IMAD.MOV.U32 R3, RZ, RZ, 0x1 ;  /* 0x00000001ff037424 */ /* 0x002fe200078e00ff */
[----:B------:R-:W-:-:S03]  /*0160*/  LEA R2, R11, 0x1, 0x1 ;  /* 0x000000010b027811 */ /* 0x000fc600078e08ff */
[----:B---3--:R0:W-:Y:S03]  /*0170*/  STS.64 [R0], R6 ;  /* 0x0000000600007388 */ /* 0x0081e60000000a00 */
[----:B------:R-:W-:Y:S05]  /*0180*/  BRA.U !UP0, `(.L_x_14) ;  /* 0x00000001083c7547 */ /* 0x000fea000b800000 */
[----:B------:R-:W-:-:S07]  /*0190*/  HFMA2 R3, -RZ, RZ, 0, 5.9604644775390625e-08 ;  /* 0x00000001ff037431 */ /* 0x000fce00000001ff */
.L_x_15:
[----:B------:R-:W-:Y:S01]  /*01a0*/  BAR.SYNC.DEFER_BLOCKING 0x0 ;  /* 0x0000000000007b1d */ /* 0x000fe20000010000 */
[----:B------:R-:W-:Y:S01]  /*01b0*/  ISETP.GE.AND P0, PT, R11, UR5, PT ;  /* 0x000000050b007c0c */ /* 0x000fe2000bf06270 */
[----:B------:R-:W-:Y:S02]  /*01c0*/  UISETP.GT.U32.AND UP0, UPT, UR5, 0x1, UPT ;  /* 0x000000010500788c */ /* 0x000fe4000bf04070 */
[----:B------:R-:W-:-:S07]  /*01d0*/  USHF.R.U32.HI UR6, URZ, 0x1, UR5 ;  /* 0x00000001ff067899 */ /* 0x000fce0008011605 */
[----:B------:R-:W-:-:S03]  /*01e0*/  UMOV UR5, UR6 ;  /* 0x0000000600057c82 */ /* 0x000fc60008000000 */
[----:B------:R-:W-:-:S05]  /*01f0*/  @!P0 IMAD R4, R2, R3, RZ ;  /* 0x0000000302048224 */ /* 0x000fca00078e02ff */
[----:B------:R-:W-:-:S05]  /*0200*/  @!P0 LEA R4, R4, UR4, 0x2 ;  /* 0x0000000404048c11 */ /* 0x000fca000f8e10ff */
[C---:B01----:R-:W-:Y:S01]  /*0210*/  @!P0 IMAD R6, R3.reuse, 0x4, R4 ;  /* 0x0000000403068824 */ /* 0x043fe200078e0204 */
[----:B------:R-:W-:Y:S01]  /*0220*/  SHF.L.U32 R3, R3, 0x1, RZ ;  /* 0x0000000103037819 */ /* 0x000fe200000006ff */
[----:B------:R-:W-:Y:S04]  /*0230*/  @!P0 LDS R4, [R4+-0x4] ;  /* 0xfffffc0004048984 */ /* 0x000fe80000000800 */
[----:B------:R-:W0:Y:S02]  /*0240*/  @!P0 LDS R7, [R6+-0x4] ;  /* 0xfffffc0006078984 */ /* 0x000e240000000800 */
[----:B0-----:R-:W-:-:S05]  /*0250*/  @!P0 FADD R7, R4, R7 ;  /* 0x0000000704078221 */ /* 0x001fca0000000000 */
[----:B------:R1:W-:Y:S01]  /*0260*/  @!P0 STS [R6+-0x4], R7 ;  /* 0xfffffc0706008388 */ /* 0x0003e20000000800 */
[----:B------:R-:W-:Y:S05]  /*0270*/  BRA.U UP0, `(.L_x_15) ;  /* 0xfffffffd00c87547 */ /* 0x000fea000b83ffff */
.L_x_14:
[----:B------:R-:W-:-:S05]  /*0280*/  @!P1 LEA R4, R8, UR4, 0x2 ;  /* 0x0000000408049c11 */ /* 0x000fca000f8e10ff */
[----:B------:R2:W-:Y:S01]  /*0290*/  @!P1 STS [R4+-0x4], RZ ;  /* 0xfffffcff04009388 */ /* 0x0005e20000000800 */
[----:B------:R-:W-:Y:S05]  /*02a0*/  @!P2 BRA `(.L_x_16) ;  /* 0x000000000040a947 */ /* 0x000fea0003800000 */
[----:B------:R-:W3:Y:S01]  /*02b0*/  LDCU UR6, c[0x0][0x390] ;  /* 0x00007200ff0677ac */ /* 0x000ee20008000800 */
[----:B------:R-:W-:-:S05]  /*02c0*/  UMOV UR5, 0x1 ;  /* 0x0000000100057882 */ /* 0x000fca0000000000 */
.L_x_17:
[----:B------:R-:W-:Y:S01]  /*02d0*/  BAR.SYNC.DEFER_BLOCKING 0x0 ;  /* 0x0000000000007b1d */ /* 0x000fe20000010000 */
[----:B------:R-:W-:Y:S01]  /*02e0*/  ISETP.GE.U32.AND P0, PT, R11, UR5, PT ;  /* 0x000000050b007c0c */ /* 0x000fe2000bf06070 */
[----:B------:R-:W-:Y:S01]  /*02f0*/  USHF.L.U32 UR5, UR5, 0x1, URZ ;  /* 0x0000000105057899 */ /* 0x000fe200080006ff */
[----:B------:R-:W-:-:S03]  /*0300*/  SHF.R.U32.HI R3, RZ, 0x1, R3 ;  /* 0x00000001ff037819 */ /* 0x000fc60000011603 */
[----:B---3--:R-:W-:-:S08]  /*0310*/  UISETP.GE.AND UP0, UPT, UR5, UR6, UPT ;  /* 0x000000060500728c */ /* 0x008fd0000bf06270 */
[----:B--2-4-:R-:W-:-:S05]  /*0320*/  @!P0 IMAD R4, R2, R3, RZ ;  /* 0x0000000302048224 */ /* 0x014fca00078e02ff */
[----:B------:R-:W-:-:S05]  /*0330*/  @!P0 LEA R4, R4, UR4, 0x2 ;  /* 0x0000000404048c11 */ /* 0x000fca000f8e10ff */
[----:B01----:R-:W-:Y:S01]  /*0340*/  @!P0 IMAD R7, R3, 0x4, R4 ;  /* 0x0000000403078824 */ /* 0x003fe200078e0204 */
[----:B------:R-:W-:Y:S04]  /*0350*/  @!P0 LDS R6, [R4+-0x4] ;  /* 0xfffffc0004068984 */ /* 0x000fe80000000800 */
[----:B------:R-:W0:Y:S02]  /*0360*/  @!P0 LDS R9, [R7+-0x4] ;  /* 0xfffffc0007098984 */ /* 0x000e240000000800 */
[----:B0-----:R-:W-:Y:S02]  /*0370*/  @!P0 FADD R6, R6, R9 ;  /* 0x0000000906068221 */ /* 0x001fe40000000000 */
[----:B------:R4:W-:Y:S04]  /*0380*/  @!P0 STS [R4+-0x4], R9 ;  /* 0xfffffc0904008388 */ /* 0x0009e80000000800 */
[----:B------:R4:W-:Y:S01]  /*0390*/  @!P0 STS [R7+-0x4], R6 ;  /* 0xfffffc0607008388 */ /* 0x0009e20000000800 */
[----:B------:R-:W-:Y:S05]  /*03a0*/  BRA.U !UP0, `(.L_x_17) ;  /* 0xfffffffd08c87547 */ /* 0x000fea000b83ffff */
.L_x_16:
[----:B------:R-:W-:Y:S08]  /*03b0*/  BAR.SYNC.DEFER_BLOCKING 0x0 ;  /* 0x0000000000007b1d */ /* 0x000ff00000010000 */
[----:B------:R-:W3:Y:S01]  /*03c0*/  LDC.64 R2, c[0x0][0x380] ;  /* 0x0000e000ff027b82 */ /* 0x000ee20000000a00 */
[----:B01--4-:R-:W0:Y:S01]  /*03d0*/  LDS.64 R6, [R0] ;  /* 0x0000000000067984 */ /* 0x013e220000000a00 */
[----:B---3--:R-:W-:-:S05]  /*03e0*/  IMAD.WIDE R2, R5, 0x4, R2 ;  /* 0x0000000405027825 */ /* 0x008fca00078e0202 */
[----:B0-----:R-:W-:Y:S04]  /*03f0*/  STG.E desc[UR8][R2.64], R6 ;  /* 0x0000000602007986 */ /* 0x001fe8000c101908 */
[----:B------:R-:W-:Y:S01]  /*0400*/  STG.E desc[UR8][R2.64+0x4], R7 ;  /* 0x0000040702007986 */ /* 0x000fe2000c101908 */
[----:B------:R-:W-:Y:S05]  /*0410*/  EXIT ;  /* 0x000000000000794d */ /* 0x000fea0003800000 */
.L_x_18:
        /* <DEDUP_REMOVED lines=14> */
.L_x_26:


//--------------------- .text._Z4copyPfS_S_i      --------------------------
	.section	.text._Z4copyPfS_S_i,"ax",@progbits
	.align	128
        .global         _Z4copyPfS_S_i
        .type           _Z4copyPfS_S_i,@function
        .size           _Z4copyPfS_S_i,(.L_x_27 - _Z4copyPfS_S_i)
        .other          _Z4copyPfS_S_i,@"STO_CUDA_ENTRY STV_DEFAULT"
_Z4copyPfS_S_i:
.text._Z4copyPfS_S_i:
[----:B------:R-:W-:Y:S01]  /*0000*/  LDC R1, c[0x0][0x37c] ;  /* 0x0000df00ff017b82 */ /* 0x000fe20000000800 */
[----:B------:R-:W0:Y:S07]  /*0010*/  S2R R9, SR_TID.X ;  /* 0x0000000000097919 */ /* 0x000e2e0000002100 */
[----:B------:R-:W0:Y:S01]  /*0020*/  S2UR UR4, SR_CTAID.X ;  /* 0x00000000000479c3 */ /* 0x000e220000002500 */
[----:B------:R-:W1:Y:S07]  /*0030*/  LDCU UR6, c[0x0][0x398] ;  /* 0x00007300ff0677ac */ /* 0x000e6e0008000800 */
[----:B------:R-:W0:Y:S01]  /*0040*/  LDC R0, c[0x0][0x360] ;  /* 0x0000d800ff007b82 */ /* 0x000e220000000800 */
[----:B------:R-:W2:Y:S01]  /*0050*/  LDCU UR5, c[0x0][0x370] ;  /* 0x00006e00ff0577ac */ /* 0x000ea20008000800 */
[----:B0-----:R-:W-:-:S02]  /*0060*/  IMAD R9, R0, UR4, R9 ;  /* 0x0000000400097c24 */ /* 0x001fc4000f8e0209 */
[----:B--2---:R-:W-:-:S03]  /*0070*/  IMAD R0, R0, UR5, RZ ;  /* 0x0000000500007c24 */ /* 0x004fc6000f8e02ff */
[----:B-1----:R-:W-:-:S13]  /*0080*/  ISETP.GE.AND P0, PT, R9, UR6, PT ;  /* 0x0000000609007c0c */ /* 0x002fda000bf06270 */
[----:B------:R-:W-:Y:S05]  /*0090*/  @P0 EXIT ;  /* 0x000000000000094d */ /* 0x000fea0003800000 */
[----:B------:R-:W0:Y:S01]  /*00a0*/  I2F.U32.RP R6, R0 ;  /* 0x0000000000067306 */ /* 0x000e220000209000 */
[C---:B------:R-:W-:Y:S01]  /*00b0*/  IMAD.IADD R4, R0.reuse, 0x1, R9 ;  /* 0x0000000100047824 */ /* 0x040fe200078e0209 */
[----:B------:R-:W-:Y:S01]  /*00c0*/  IADD3 R7, PT, PT, RZ, -R0, RZ ;  /* 0x80000000ff077210 */ /* 0x000fe20007ffe0ff */
[----:B------:R-:W1:Y:S01]  /*00d0*/  LDCU.64 UR4, c[0x0][0x358] ;  /* 0x00006b00ff0477ac */ /* 0x000e620008000a00 */
[----:B------:R-:W-:Y:S01]  /*00e0*/  ISETP.NE.U32.AND P2, PT, R0, RZ, PT ;  /* 0x000000ff0000720c */ /* 0x000fe20003f45070 */
[----:B------:R-:W-:Y:S01]  /*00f0*/  BSSY.RECONVERGENT B0, `(.L_x_19) ;  /* 0x000002f000007945 */ /* 0x000fe20003800200 */
[C---:B------:R-:W-:Y:S02]  /*0100*/  ISETP.GE.AND P0, PT, R4.reuse, UR6, PT ;  /* 0x0000000604007c0c */ /* 0x040fe4000bf06270 */
[----:B------:R-:W-:Y:S02]  /*0110*/  VIMNMX R5, PT, PT, R4, UR6, !PT ;  /* 0x0000000604057c48 */ /* 0x000fe4000ffe0100 */
[----:B------:R-:W-:-:S04]  /*0120*/  SEL R8, RZ, 0x1, P0 ;  /* 0x00000001ff087807 */ /* 0x000fc80000000000 */
[----:B------:R-:W-:Y:S01]  /*0130*/  IADD3 R5, PT, PT, R5, -R4, -R8 ;  /* 0x8000000405057210 */ /* 0x000fe20007ffe808 */
[----:B0-----:R-:W0:Y:S02]  /*0140*/  MUFU.RCP R6, R6 ;  /* 0x0000000600067308 */ /* 0x001e240000001000 */
[----:B0-----:R-:W-:-:S06]  /*0150*/  IADD3 R2, PT, PT, R6, 0xffffffe, RZ ;  /* 0x0ffffffe06027810 */ /* 0x001fcc0007ffe0ff */
[----:B------:R0:W2:Y:S02]  /*0160*/  F2I.FTZ.U32.TRUNC.NTZ R3, R2 ;  /* 0x0000000200037305 */ /* 0x0000a4000021f000 */
[----:B0-----:R-:W-:Y:S02]  /*0170*/  HFMA2 R2, -RZ, RZ, 0, 0 ;  /* 0x00000000ff027431 */ /* 0x001fe400000001ff */
[----:B--2---:R-:W-:-:S04]  /*0180*/  IMAD R7, R7, R3, RZ ;  /* 0x0000000307077224 */ /* 0x004fc800078e02ff */
[----:B------:R-:W-:-:S06]  /*0190*/  IMAD.HI.U32 R6, R3, R7, R2 ;  /* 0x0000000703067227 */ /* 0x000fcc00078e0002 */
[----:B------:R-:W-:Y:S02]  /*01a0*/  IMAD.HI.U32 R11, R6, R5, RZ ;  /* 0x00000005060b7227 */ /* 0x000fe400078e00ff */
[----:B------:R-:W0:Y:S03]  /*01b0*/  LDC.64 R6, c[0x0][0x380] ;  /* 0x0000e000ff067b82 */ /* 0x000e260000000a00 */
[----:B------:R-:W-:-:S05]  /*01c0*/  IADD3 R2, PT, PT, -R11, RZ, RZ ;  /* 0x000000ff0b027210 */ /* 0x000fca0007ffe1ff */
[----:B------:R-:W-:Y:S02]  /*01d0*/  IMAD R5, R0, R2, R5 ;  /* 0x0000000200057224 */ /* 0x000fe400078e0205 */
[----:B------:R-:W2:Y:S03]  /*01e0*/  LDC.64 R2, c[0x0][0x388] ;  /* 0x0000e200ff027b82 */ /* 0x000ea60000000a00 */
[----:B------:R-:W-:-:S13]  /*01f0*/  ISETP.GE.U32.AND P0, PT, R5, R0, PT ;  /* 0x000000000500720c */ /* 0x000fda0003f06070 */
[----:B------:R-:W-:Y:S01]  /*0200*/  @P0 IMAD.IADD R5, R5, 0x1, -R0 ;  /* 0x0000000105050824 */ /* 0x000fe200078e0a00 */
[----:B------:R-:W-:-:S04]  /*0210*/  @P0 IADD3 R11, PT, PT, R11, 0x1, RZ ;  /* 0x000000010b0b0810 */ /* 0x000fc80007ffe0ff */
[----:B------:R-:W-:Y:S02]  /*0220*/  ISETP.GE.U32.AND P1, PT, R5, R0, PT ;  /* 0x000000000500720c */ /* 0x000fe40003f26070 */
[----:B------:R-:W3:Y:S11]  /*0230*/  LDC.64 R4, c[0x0][0x390] ;  /* 0x0000e400ff047b82 */ /* 0x000ef60000000a00 */
[----:B------:R-:W-:-:S02]  /*0240*/  @P1 IADD3 R11, PT, PT, R11, 0x1, RZ ;  /* 0x000000010b0b1810 */ /* 0x000fc40007ffe0ff */
[----:B------:R-:W-:-:S05]  /*0250*/  @!P2 LOP3.LUT R11, RZ, R0, RZ, 0x33, !PT ;  /* 0x00000000ff0ba212 */ /* 0x000fca00078e33ff */
[----:B------:R-:W-:-:S05]  /*0260*/  IMAD.IADD R8, R8, 0x1, R11 ;  /* 0x0000000108087824 */ /* 0x000fca00078e020b */
[C---:B------:R-:W-:Y:S02]  /*0270*/  LOP3.LUT R10, R8.reuse, 0x3, RZ, 0xc0, !PT ;  /* 0x00000003080a7812 */ /* 0x040fe400078ec0ff */
[----:B------:R-:W-:Y:S02]  /*0280*/  ISETP.GE.U32.AND P1, PT, R8, 0x3, PT ;  /* 0x000000030800780c */ /* 0x000fe40003f26070 */
[----:B------:R-:W-:-:S13]  /*0290*/  ISETP.NE.AND P0, PT, R10, 0x3, PT ;  /* 0x000000030a00780c */ /* 0x000fda0003f05270 */
[----:B012---:R-:W-:Y:S05]  /*02a0*/  @!P0 BRA `(.L_x_20) ;  /* 0x00000000004c8947 */ /* 0x007fea0003800000 */
[----:B------:R-:W0:Y:S01]  /*02b0*/  LDC.64 R14, c[0x0][0x390] ;  /* 0x0000e400ff0e7b82 */ /* 0x000e220000000a00 */
[----:B------:R-:W-:Y:S02]  /*02c0*/  IADD3 R8, PT, PT, R8, 0x1, RZ ;  /* 0x0000000108087810 */ /* 0x000fe40007ffe0ff */
[----:B------:R-:W-:Y:S02]  /*02d0*/  SHF.L.U32 R23, R9, 0xa, RZ ;  /* 0x0000000a09177819 */ /* 0x000fe400000006ff */
[----:B------:R-:W-:-:S03]  /*02e0*/  LOP3.LUT R8, R8, 0x3, RZ, 0xc0, !PT ;  /* 0x0000000308087812 */ /* 0x000fc600078ec0ff */
[----:B------:R-:W1:Y:S02]  /*02f0*/  LDC.64 R12, c[0x0][0x380] ;  /* 0x0000e000ff0c7b82 */ /* 0x000e640000000a00 */
[----:B------:R-:W-:-:S06]  /*0300*/  IMAD.MOV R8, RZ, RZ, -R8 ;  /* 0x000000ffff087224 */ /* 0x000fcc00078e0a08 */
[----:B------:R-:W2:Y:S02]  /*0310*/  LDC.64 R10, c[0x0][0x388] ;  /* 0x0000e200ff0a7b82 */ /* 0x000ea40000000a00 */
.L_x_21:
[----:B-1----:R-:W-:-:S04]  /*0320*/  IMAD.WIDE R18, R23, 0x4, R12 ;  /* 0x0000000417127825 */ /* 0x002fc800078e020c */
[----:B--2---:R-:W-:Y:S02]  /*0330*/  IMAD.WIDE R20, R23, 0x4, R10 ;  /* 0x0000000417147825 */ /* 0x004fe400078e020a */
[----:B------:R-:W2:Y:S04]  /*0340*/  LDG.E R18, desc[UR4][R18.64+0xffc] ;  /* 0x000ffc0412127981 */ /* 0x000ea8000c1e1900 */
[----:B------:R-:W2:Y:S01]  /*0350*/  LDG.E R21, desc[UR4][R20.64+0xffc] ;  /* 0x000ffc0414157981 */ /* 0x000ea2000c1e1900 */
[----:B0---4-:R-:W-:Y:S01]  /*0360*/  IMAD.WIDE R16, R9, 0x4, R14 ;  /* 0x0000000409107825 */ /* 0x011fe200078e020e */
[----:B------:R-:W-:Y:S02]  /*0370*/  IADD3 R8, PT, PT, R8, 0x1, RZ ;  /* 0x0000000108087810 */ /* 0x000fe40007ffe0ff */
[----:B------:R-:W-:-:S02]  /*0380*/  IADD3 R9, PT, PT, R0, R9, RZ ;  /* 0x0000000900097210 */ /* 0x000fc40007ffe0ff */
[----:B------:R-:W-:Y:S02]  /*0390*/  ISETP.NE.AND P0, PT, R8, RZ, PT ;  /* 0x000000ff0800720c */ /* 0x000fe40003f05270 */
[----:B------:R-:W-:Y:S01]  /*03a0*/  LEA R23, R0, R23, 0xa ;  /* 0x0000001700177211 */ /* 0x000fe200078e50ff */
[----:B--2---:R-:W-:-:S05]  /*03b0*/  FADD R25, R18, R21 ;  /* 0x0000001512197221 */ /* 0x004fca0000000000 */
[----:B------:R4:W-:Y:S05]  /*03c0*/  STG.E desc[UR4][R16.64], R25 ;  /* 0x0000001910007986 */ /* 0x0009ea000c101904 */
[----:B------:R-:W-:Y:S05]  /*03d0*/  @P0 BRA `(.L_x_21) ;  /* 0xfffffffc00d00947 */ /* 0x000fea000383ffff */
.L_x_20:
[----:B------:R-:W-:Y:S05]  /*03e0*/  BSYNC.RECONVERGENT B0 ;  /* 0x0000000000007941 */ /* 0x000fea0003800200 */
.L_x_19:
[----:B------:R-:W-:Y:S05]  /*03f0*/  @!P1 EXIT ;  /* 0x000000000000994d */ /* 0x000fea0003800000 */
.L_x_22:
[----:B0-----:R-:W-:-:S04]  /*0400*/  IMAD.SHL.U32 R13, R9, 0x400, RZ ;  /* 0x00000400090d7824 */ /* 0x001fc800078e00ff */
[----:B------:R-:W-:-:S04]  /*0410*/  IMAD.WIDE R10, R13, 0x4, R6 ;  /* 0x000000040d0a7825 */ /* 0x000fc800078e0206 */
[----:B------:R-:W-:Y:S02]  /*0420*/  IMAD.WIDE R12, R13, 0x4, R2 ;  /* 0x000000040d0c7825 */ /* 0x000fe400078e0202 */
[----:B------:R-:W2:Y:S04]  /*0430*/  LDG.E R10, desc[UR4][R10.64+0xffc] ;  /* 0x000ffc040a0a7981 */ /* 0x000ea8000c1e1900 */
[----:B------:R-:W2:Y:S01]  /*0440*/  LDG.E R13, desc[UR4][R12.64+0xffc] ;  /* 0x000ffc040c0d7981 */ /* 0x000ea2000c1e1900 */
[----:B----4-:R-:W-:Y:S01]  /*0450*/  IADD3 R25, PT, PT, R0, R9, RZ ;  /* 0x0000000900197210 */ /* 0x010fe20007ffe0ff */
[----:B---3--:R-:W-:-:S03]  /*0460*/  IMAD.WIDE R8, R9, 0x4, R4 ;  /* 0x0000000409087825 */ /* 0x008fc600078e0204 */
[----:B------:R-:W-:-:S05]  /*0470*/  SHF.L.U32 R17, R25, 0xa, RZ ;  /* 0x0000000a19117819 */ /* 0x000fca00000006ff */
[----:B------:R-:W-:-:S04]  /*0480*/  IMAD.WIDE R14, R17, 0x4, R6 ;  /* 0x00000004110e7825 */ /* 0x000fc800078e0206 */
[----:B------:R-:W-:-:S04]  /*0490*/  IMAD.WIDE R16, R17, 0x4, R2 ;  /* 0x0000000411107825 */ /* 0x000fc800078e0202 */
[----:B--2---:R-:W-:-:S05]  /*04a0*/  FADD R21, R10, R13 ;  /* 0x0000000d0a157221 */ /* 0x004fca0000000000 */
[----:B------:R0:W-:Y:S04]  /*04b0*/  STG.E desc[UR4][R8.64], R21 ;  /* 0x0000001508007986 */ /* 0x0001e8000c101904 */
[----:B------:R-:W2:Y:S04]  /*04c0*/  LDG.E R14, desc[UR4][R14.64+0xffc] ;  /* 0x000ffc040e0e7981 */ /* 0x000ea8000c1e1900 */
[----:B------:R-:W2:Y:S01]  /*04d0*/  LDG.E R17, desc[UR4][R16.64+0xffc] ;  /* 0x000ffc0410117981 */ /* 0x000ea2000c1e1900 */
[C---:B------:R-:W-:Y:S01]  /*04e0*/  IADD3 R25, PT, PT, R0.reuse, R25, RZ ;  /* 0x0000001900197210 */ /* 0x040fe20007ffe0ff */
[----:B------:R-:W-:-:S04]  /*04f0*/  IMAD.WIDE R10, R0, 0x4, R8 ;  /* 0x00000004000a7825 */ /* 0x000fc800078e0208 */
[----:B------:R-:W-:-:S04]  /*0500*/  IMAD.SHL.U32 R19, R25, 0x400, RZ ;  /* 0x0000040019137824 */ /* 0x000fc800078e00ff */
[----:B------:R-:W-:-:S04]  /*0510*/  IMAD.WIDE R12, R19, 0x4, R6 ;  /* 0x00000004130c7825 */ /* 0x000fc800078e0206 */
[----:B------:R-:W-:-:S04]  /*0520*/  IMAD.WIDE R18, R19, 0x4, R2 ;  /* 0x0000000413127825 */ /* 0x000fc800078e0202 */
[----:B--2---:R-:W-:-:S05]  /*0530*/  FADD R23, R14, R17 ;  /* 0x000000110e177221 */ /* 0x004fca0000000000 */
[----:B------:R1:W-:Y:S04]  /*0540*/  STG.E desc[UR4][R10.64], R23 ;  /* 0x000000170a007986 */ /* 0x0003e8000c101904 */
[----:B------:R-:W2:Y:S04]  /*0550*/  LDG.E R12, desc[UR4][R12.64+0xffc] ;  /* 0x000ffc040c0c7981 */ /* 0x000ea8000c1e1900 */
[----:B------:R-:W2:Y:S01]  /*0560*/  LDG.E R19, desc[UR4][R18.64+0xffc] ;  /* 0x000ffc0412137981 */ /* 0x000ea2000c1e1900 */
[C---:B0-----:R-:W-:Y:S01]  /*0570*/  IADD3 R9, PT, PT, R0.reuse, R25, RZ ;  /* 0x0000001900097210 */ /* 0x041fe20007ffe0ff */
[----:B------:R-:W-:-:S03]  /*0580*/  IMAD.WIDE R14, R0, 0x4, R10 ;  /* 0x00000004000e7825 */ /* 0x000fc600078e020a */
[----:B------:R-:W-:-:S05]  /*0590*/  SHF.L.U32 R21, R9, 0xa, RZ ;  /* 0x0000000a09157819 */ /* 0x000fca00000006ff */
[----:B------:R-:W-:-:S04]  /*05a0*/  IMAD.WIDE R16, R21, 0x4, R6 ;  /* 0x0000000415107825 */ /* 0x000fc800078e0206 */
[----:B------:R-:W-:-:S04]  /*05b0*/  IMAD.WIDE R20, R21, 0x4, R2 ;  /* 0x0000000415147825 */ /* 0x000fc800078e0202 */
[----:B--2---:R-:W-:-:S05]  /*05c0*/  FADD R25, R12, R19 ;  /* 0x000000130c197221 */ /* 0x004fca0000000000 */
[----:B------:R0:W-:Y:S04]  /*05d0*/  STG.E desc[UR4][R14.64], R25 ;  /* 0x000000190e007986 */ /* 0x0001e8000c101904 */
[----:B------:R-:W2:Y:S04]  /*05e0*/  LDG.E R16, desc[UR4][R16.64+0xffc] ;  /* 0x000ffc0410107981 */ /* 0x000ea8000c1e1900 */
[----:B------:R-:W2:Y:S01]  /*05f0*/  LDG.E R21, desc[UR4][R20.64+0xffc] ;  /* 0x000ffc0414157981 */ /* 0x000ea2000c1e1900 */
[C---:B-1----:R-:W-:Y:S01]  /*0600*/  IMAD.WIDE R10, R0.reuse, 0x4, R14 ;  /* 0x00000004000a7825 */ /* 0x042fe200078e020e */
[----:B------:R-:W-:-:S04]  /*0610*/  IADD3 R9, PT, PT, R0, R9, RZ ;  /* 0x0000000900097210 */ /* 0x000fc80007ffe0ff */
[----:B------:R-:W-:Y:S01]  /*0620*/  ISETP.GE.AND P0, PT, R9, UR6, PT ;  /* 0x0000000609007c0c */ /* 0x000fe2000bf06270 */
[----:B--2---:R-:W-:-:S05]  /*0630*/  FADD R13, R16, R21 ;  /* 0x00000015100d7221 */ /* 0x004fca0000000000 */
[----:B------:R0:W-:Y:S07]  /*0640*/  STG.E desc[UR4][R10.64], R13 ;  /* 0x0000000d0a007986 */ /* 0x0001ee000c101904 */
[----:B------:R-:W-:Y:S05]  /*0650*/  @!P0 BRA `(.L_x_22) ;  /* 0xfffffffc00688947 */ /* 0x000fea000383ffff */
[----:B------:R-:W-:Y:S05]  /*0660*/  EXIT ;  /* 0x000000000000794d */ /* 0x000fea0003800000 */
.L_x_23:
        /* <DEDUP_REMOVED lines=9> */
.L_x_27:


//--------------------- .nv.shared._Z5scan2PfS_i  --------------------------
	.section	.nv.shared._Z5scan2PfS_i,"aw",@nobits
	.sectionflags	@""
	.align	4
.nv.shared._Z5scan2PfS_i:
	.zero		5120


//--------------------- .nv.shared.reserved.0     --------------------------
	.section	.nv.shared.reserved.0,"aw",@nobits
	.weak		__nv_reservedSMEM_offset_0_alias
	.size		__nv_reservedSMEM_offset_0_alias, 0, 64
	.other		__nv_reservedSMEM_offset_0_alias,@"STO_CUDA_RESERVED_SHARED STV_DEFAULT"
__nv_reservedSMEM_offset_0_alias:
	.zero		0
	.zero		64


//--------------------- .nv.shared._Z4scanPfS_i   --------------------------
	.section	.nv.shared._Z4scanPfS_i,"aw",@nobits
	.sectionflags	@""
	.align	4
.nv.shared._Z4scanPfS_i:
	.zero		5120


//--------------------- .nv.constant0._Z5scan2PfS_i --------------------------
	.section	.nv.constant0._Z5scan2PfS_i,"a",@progbits
	.sectionflags	@""
	.align	4
.nv.constant0._Z5scan2PfS_i:
	.zero		916


//--------------------- .nv.constant0._Z8addArrayPfS_ii --------------------------
	.section	.nv.constant0._Z8addArrayPfS_ii,"a",@progbits
	.sectionflags	@""
	.align	4
.nv.constant0._Z8addArrayPfS_ii:
	.zero		920


//--------------------- .nv.constant0._Z4scanPfS_i --------------------------
	.section	.nv.constant0._Z4scanPfS_i,"a",@progbits
	.sectionflags	@""
	.align	4
.nv.constant0._Z4scanPfS_i:
	.zero		916


//--------------------- .nv.constant0._Z4copyPfS_S_i --------------------------
	.section	.nv.constant0._Z4copyPfS_S_i,"a",@progbits
	.sectionflags	@""
	.align	4
.nv.constant0._Z4copyPfS_S_i:
	.zero		924


//--------------------- SYMBOLS --------------------------

	.type		.nv.reservedSmem.offset0,@object
	.size		.nv.reservedSmem.offset0,0x4
	.type		.nv.reservedSmem.cap,@object
	.size		.nv.reservedSmem.cap,0x4
